//
// Generated by NVIDIA NVVM Compiler
//
// Compiler Build ID: CL-36424714
// Cuda compilation tools, release 13.0, V13.0.88
// Based on NVVM 20.0.0
//

.version 9.0
.target sm_100
.address_size 64

	// .globl	_Z25bitonicSortKernel128_fp64Pd
// _ZZ25bitonicSortKernel128_fp64PdE4smem has been demoted
// _ZZ14matrixDistancePdS_S_PiiiE4ds_A has been demoted
// _ZZ14matrixDistancePdS_S_PiiiE4ds_B has been demoted

.visible .entry _Z25bitonicSortKernel128_fp64Pd(
	.param .u64 .ptr .align 1 _Z25bitonicSortKernel128_fp64Pd_param_0
)
{
	.reg .b32 	%r<78>;
	.reg .b64 	%rd<7>;
	.reg .b64 	%fd<149>;
	// demoted variable
	.shared .align 8 .b8 _ZZ25bitonicSortKernel128_fp64PdE4smem[2048];
	ld.param.u64 	%rd1, [_Z25bitonicSortKernel128_fp64Pd_param_0];
	cvta.to.global.u64 	%rd2, %rd1;
	mov.u32 	%r1, %ctaid.x;
	mov.u32 	%r2, %tid.x;
	mov.u32 	%r3, %ntid.x;
	mul.lo.s32 	%r4, %r1, %r3;
	shl.b32 	%r5, %r4, 1;
	add.s32 	%r6, %r5, %r2;
	mul.wide.u32 	%rd3, %r6, 8;
	add.s64 	%rd4, %rd2, %rd3;
	ld.global.f64 	%fd1, [%rd4];
	shl.b32 	%r7, %r2, 3;
	mov.u32 	%r8, _ZZ25bitonicSortKernel128_fp64PdE4smem;
	add.s32 	%r9, %r8, %r7;
	st.shared.f64 	[%r9], %fd1;
	add.s32 	%r10, %r6, %r3;
	mul.wide.u32 	%rd5, %r10, 8;
	add.s64 	%rd6, %rd2, %rd5;
	ld.global.f64 	%fd2, [%rd6];
	shl.b32 	%r11, %r3, 3;
	add.s32 	%r12, %r9, %r11;
	st.shared.f64 	[%r12], %fd2;
	add.s32 	%r13, %r9, %r7;
	ld.shared.f64 	%fd3, [%r13];
	ld.shared.f64 	%fd4, [%r13+8];
	max.f64 	%fd5, %fd3, %fd4;
	st.shared.f64 	[%r13], %fd5;
	min.f64 	%fd6, %fd3, %fd4;
	st.shared.f64 	[%r13+8], %fd6;
	bar.sync 	0;
	and.b32  	%r14, %r2, 1;
	shl.b32 	%r15, %r2, 1;
	and.b32  	%r16, %r15, 2044;
	or.b32  	%r17, %r14, %r16;
	not.b32 	%r18, %r14;
	add.s32 	%r19, %r16, %r18;
	shl.b32 	%r20, %r19, 3;
	shl.b32 	%r21, %r17, 3;
	add.s32 	%r22, %r8, %r21;
	ld.shared.f64 	%fd7, [%r22];
	add.s32 	%r23, %r20, %r8;
	ld.shared.f64 	%fd8, [%r23+32];
	max.f64 	%fd9, %fd7, %fd8;
	st.shared.f64 	[%r22], %fd9;
	min.f64 	%fd10, %fd7, %fd8;
	st.shared.f64 	[%r23+32], %fd10;
	bar.sync 	0;
	ld.shared.f64 	%fd11, [%r13];
	ld.shared.f64 	%fd12, [%r13+8];
	max.f64 	%fd13, %fd11, %fd12;
	st.shared.f64 	[%r13], %fd13;
	min.f64 	%fd14, %fd11, %fd12;
	st.shared.f64 	[%r13+8], %fd14;
	bar.sync 	0;
	and.b32  	%r24, %r2, 3;
	and.b32  	%r25, %r15, 2040;
	or.b32  	%r26, %r24, %r25;
	not.b32 	%r27, %r24;
	add.s32 	%r28, %r25, %r27;
	shl.b32 	%r29, %r28, 3;
	shl.b32 	%r30, %r26, 3;
	add.s32 	%r31, %r8, %r30;
	ld.shared.f64 	%fd15, [%r31];
	add.s32 	%r32, %r29, %r8;
	ld.shared.f64 	%fd16, [%r32+64];
	max.f64 	%fd17, %fd15, %fd16;
	st.shared.f64 	[%r31], %fd17;
	min.f64 	%fd18, %fd15, %fd16;
	st.shared.f64 	[%r32+64], %fd18;
	bar.sync 	0;
	ld.shared.f64 	%fd19, [%r22];
	ld.shared.f64 	%fd20, [%r22+16];
	max.f64 	%fd21, %fd19, %fd20;
	st.shared.f64 	[%r22], %fd21;
	min.f64 	%fd22, %fd19, %fd20;
	st.shared.f64 	[%r22+16], %fd22;
	bar.sync 	0;
	ld.shared.f64 	%fd23, [%r13];
	ld.shared.f64 	%fd24, [%r13+8];
	max.f64 	%fd25, %fd23, %fd24;
	st.shared.f64 	[%r13], %fd25;
	min.f64 	%fd26, %fd23, %fd24;
	st.shared.f64 	[%r13+8], %fd26;
	bar.sync 	0;
	and.b32  	%r33, %r2, 7;
	and.b32  	%r34, %r15, 2032;
	or.b32  	%r35, %r33, %r34;
	not.b32 	%r36, %r33;
	add.s32 	%r37, %r34, %r36;
	shl.b32 	%r38, %r37, 3;
	shl.b32 	%r39, %r35, 3;
	add.s32 	%r40, %r8, %r39;
	ld.shared.f64 	%fd27, [%r40];
	add.s32 	%r41, %r38, %r8;
	ld.shared.f64 	%fd28, [%r41+128];
	max.f64 	%fd29, %fd27, %fd28;
	st.shared.f64 	[%r40], %fd29;
	min.f64 	%fd30, %fd27, %fd28;
	st.shared.f64 	[%r41+128], %fd30;
	bar.sync 	0;
	ld.shared.f64 	%fd31, [%r31];
	ld.shared.f64 	%fd32, [%r31+32];
	max.f64 	%fd33, %fd31, %fd32;
	st.shared.f64 	[%r31], %fd33;
	min.f64 	%fd34, %fd31, %fd32;
	st.shared.f64 	[%r31+32], %fd34;
	bar.sync 	0;
	ld.shared.f64 	%fd35, [%r22];
	ld.shared.f64 	%fd36, [%r22+16];
	max.f64 	%fd37, %fd35, %fd36;
	st.shared.f64 	[%r22], %fd37;
	min.f64 	%fd38, %fd35, %fd36;
	st.shared.f64 	[%r22+16], %fd38;
	bar.sync 	0;
	ld.shared.f64 	%fd39, [%r13];
	ld.shared.f64 	%fd40, [%r13+8];
	max.f64 	%fd41, %fd39, %fd40;
	st.shared.f64 	[%r13], %fd41;
	min.f64 	%fd42, %fd39, %fd40;
	st.shared.f64 	[%r13+8], %fd42;
	bar.sync 	0;
	and.b32  	%r42, %r2, 15;
	and.b32  	%r43, %r15, 2016;
	or.b32  	%r44, %r42, %r43;
	not.b32 	%r45, %r42;
	add.s32 	%r46, %r43, %r45;
	shl.b32 	%r47, %r46, 3;
	shl.b32 	%r48, %r44, 3;
	add.s32 	%r49, %r8, %r48;
	ld.shared.f64 	%fd43, [%r49];
	add.s32 	%r50, %r47, %r8;
	ld.shared.f64 	%fd44, [%r50+256];
	max.f64 	%fd45, %fd43, %fd44;
	st.shared.f64 	[%r49], %fd45;
	min.f64 	%fd46, %fd43, %fd44;
	st.shared.f64 	[%r50+256], %fd46;
	bar.sync 	0;
	ld.shared.f64 	%fd47, [%r40];
	ld.shared.f64 	%fd48, [%r40+64];
	max.f64 	%fd49, %fd47, %fd48;
	st.shared.f64 	[%r40], %fd49;
	min.f64 	%fd50, %fd47, %fd48;
	st.shared.f64 	[%r40+64], %fd50;
	bar.sync 	0;
	ld.shared.f64 	%fd51, [%r31];
	ld.shared.f64 	%fd52, [%r31+32];
	max.f64 	%fd53, %fd51, %fd52;
	st.shared.f64 	[%r31], %fd53;
	min.f64 	%fd54, %fd51, %fd52;
	st.shared.f64 	[%r31+32], %fd54;
	bar.sync 	0;
	ld.shared.f64 	%fd55, [%r22];
	ld.shared.f64 	%fd56, [%r22+16];
	max.f64 	%fd57, %fd55, %fd56;
	st.shared.f64 	[%r22], %fd57;
	min.f64 	%fd58, %fd55, %fd56;
	st.shared.f64 	[%r22+16], %fd58;
	bar.sync 	0;
	ld.shared.f64 	%fd59, [%r13];
	ld.shared.f64 	%fd60, [%r13+8];
	max.f64 	%fd61, %fd59, %fd60;
	st.shared.f64 	[%r13], %fd61;
	min.f64 	%fd62, %fd59, %fd60;
	st.shared.f64 	[%r13+8], %fd62;
	bar.sync 	0;
	and.b32  	%r51, %r2, 31;
	and.b32  	%r52, %r15, 1984;
	or.b32  	%r53, %r51, %r52;
	not.b32 	%r54, %r51;
	add.s32 	%r55, %r52, %r54;
	shl.b32 	%r56, %r55, 3;
	shl.b32 	%r57, %r53, 3;
	add.s32 	%r58, %r8, %r57;
	ld.shared.f64 	%fd63, [%r58];
	add.s32 	%r59, %r56, %r8;
	ld.shared.f64 	%fd64, [%r59+512];
	max.f64 	%fd65, %fd63, %fd64;
	st.shared.f64 	[%r58], %fd65;
	min.f64 	%fd66, %fd63, %fd64;
	st.shared.f64 	[%r59+512], %fd66;
	bar.sync 	0;
	ld.shared.f64 	%fd67, [%r49];
	ld.shared.f64 	%fd68, [%r49+128];
	max.f64 	%fd69, %fd67, %fd68;
	st.shared.f64 	[%r49], %fd69;
	min.f64 	%fd70, %fd67, %fd68;
	st.shared.f64 	[%r49+128], %fd70;
	bar.sync 	0;
	ld.shared.f64 	%fd71, [%r40];
	ld.shared.f64 	%fd72, [%r40+64];
	max.f64 	%fd73, %fd71, %fd72;
	st.shared.f64 	[%r40], %fd73;
	min.f64 	%fd74, %fd71, %fd72;
	st.shared.f64 	[%r40+64], %fd74;
	bar.sync 	0;
	ld.shared.f64 	%fd75, [%r31];
	ld.shared.f64 	%fd76, [%r31+32];
	max.f64 	%fd77, %fd75, %fd76;
	st.shared.f64 	[%r31], %fd77;
	min.f64 	%fd78, %fd75, %fd76;
	st.shared.f64 	[%r31+32], %fd78;
	bar.sync 	0;
	ld.shared.f64 	%fd79, [%r22];
	ld.shared.f64 	%fd80, [%r22+16];
	max.f64 	%fd81, %fd79, %fd80;
	st.shared.f64 	[%r22], %fd81;
	min.f64 	%fd82, %fd79, %fd80;
	st.shared.f64 	[%r22+16], %fd82;
	bar.sync 	0;
	ld.shared.f64 	%fd83, [%r13];
	ld.shared.f64 	%fd84, [%r13+8];
	max.f64 	%fd85, %fd83, %fd84;
	st.shared.f64 	[%r13], %fd85;
	min.f64 	%fd86, %fd83, %fd84;
	st.shared.f64 	[%r13+8], %fd86;
	bar.sync 	0;
	and.b32  	%r60, %r2, 63;
	and.b32  	%r61, %r15, 1920;
	or.b32  	%r62, %r60, %r61;
	not.b32 	%r63, %r60;
	add.s32 	%r64, %r61, %r63;
	shl.b32 	%r65, %r64, 3;
	shl.b32 	%r66, %r62, 3;
	add.s32 	%r67, %r8, %r66;
	ld.shared.f64 	%fd87, [%r67];
	add.s32 	%r68, %r65, %r8;
	ld.shared.f64 	%fd88, [%r68+1024];
	max.f64 	%fd89, %fd87, %fd88;
	st.shared.f64 	[%r67], %fd89;
	min.f64 	%fd90, %fd87, %fd88;
	st.shared.f64 	[%r68+1024], %fd90;
	bar.sync 	0;
	ld.shared.f64 	%fd91, [%r58];
	ld.shared.f64 	%fd92, [%r58+256];
	max.f64 	%fd93, %fd91, %fd92;
	st.shared.f64 	[%r58], %fd93;
	min.f64 	%fd94, %fd91, %fd92;
	st.shared.f64 	[%r58+256], %fd94;
	bar.sync 	0;
	ld.shared.f64 	%fd95, [%r49];
	ld.shared.f64 	%fd96, [%r49+128];
	max.f64 	%fd97, %fd95, %fd96;
	st.shared.f64 	[%r49], %fd97;
	min.f64 	%fd98, %fd95, %fd96;
	st.shared.f64 	[%r49+128], %fd98;
	bar.sync 	0;
	ld.shared.f64 	%fd99, [%r40];
	ld.shared.f64 	%fd100, [%r40+64];
	max.f64 	%fd101, %fd99, %fd100;
	st.shared.f64 	[%r40], %fd101;
	min.f64 	%fd102, %fd99, %fd100;
	st.shared.f64 	[%r40+64], %fd102;
	bar.sync 	0;
	ld.shared.f64 	%fd103, [%r31];
	ld.shared.f64 	%fd104, [%r31+32];
	max.f64 	%fd105, %fd103, %fd104;
	st.shared.f64 	[%r31], %fd105;
	min.f64 	%fd106, %fd103, %fd104;
	st.shared.f64 	[%r31+32], %fd106;
	bar.sync 	0;
	ld.shared.f64 	%fd107, [%r22];
	ld.shared.f64 	%fd108, [%r22+16];
	max.f64 	%fd109, %fd107, %fd108;
	st.shared.f64 	[%r22], %fd109;
	min.f64 	%fd110, %fd107, %fd108;
	st.shared.f64 	[%r22+16], %fd110;
	bar.sync 	0;
	ld.shared.f64 	%fd111, [%r13];
	ld.shared.f64 	%fd112, [%r13+8];
	max.f64 	%fd113, %fd111, %fd112;
	st.shared.f64 	[%r13], %fd113;
	min.f64 	%fd114, %fd111, %fd112;
	st.shared.f64 	[%r13+8], %fd114;
	bar.sync 	0;
	and.b32  	%r69, %r2, 127;
	and.b32  	%r70, %r15, 1792;
	or.b32  	%r71, %r69, %r70;
	not.b32 	%r72, %r69;
	add.s32 	%r73, %r70, %r72;
	shl.b32 	%r74, %r73, 3;
	shl.b32 	%r75, %r71, 3;
	add.s32 	%r76, %r8, %r75;
	ld.shared.f64 	%fd115, [%r76];
	add.s32 	%r77, %r74, %r8;
	ld.shared.f64 	%fd116, [%r77+2048];
	max.f64 	%fd117, %fd115, %fd116;
	st.shared.f64 	[%r76], %fd117;
	min.f64 	%fd118, %fd115, %fd116;
	st.shared.f64 	[%r77+2048], %fd118;
	bar.sync 	0;
	ld.shared.f64 	%fd119, [%r67];
	ld.shared.f64 	%fd120, [%r67+512];
	max.f64 	%fd121, %fd119, %fd120;
	st.shared.f64 	[%r67], %fd121;
	min.f64 	%fd122, %fd119, %fd120;
	st.shared.f64 	[%r67+512], %fd122;
	bar.sync 	0;
	ld.shared.f64 	%fd123, [%r58];
	ld.shared.f64 	%fd124, [%r58+256];
	max.f64 	%fd125, %fd123, %fd124;
	st.shared.f64 	[%r58], %fd125;
	min.f64 	%fd126, %fd123, %fd124;
	st.shared.f64 	[%r58+256], %fd126;
	bar.sync 	0;
	ld.shared.f64 	%fd127, [%r49];
	ld.shared.f64 	%fd128, [%r49+128];
	max.f64 	%fd129, %fd127, %fd128;
	st.shared.f64 	[%r49], %fd129;
	min.f64 	%fd130, %fd127, %fd128;
	st.shared.f64 	[%r49+128], %fd130;
	bar.sync 	0;
	ld.shared.f64 	%fd131, [%r40];
	ld.shared.f64 	%fd132, [%r40+64];
	max.f64 	%fd133, %fd131, %fd132;
	st.shared.f64 	[%r40], %fd133;
	min.f64 	%fd134, %fd131, %fd132;
	st.shared.f64 	[%r40+64], %fd134;
	bar.sync 	0;
	ld.shared.f64 	%fd135, [%r31];
	ld.shared.f64 	%fd136, [%r31+32];
	max.f64 	%fd137, %fd135, %fd136;
	st.shared.f64 	[%r31], %fd137;
	min.f64 	%fd138, %fd135, %fd136;
	st.shared.f64 	[%r31+32], %fd138;
	bar.sync 	0;
	ld.shared.f64 	%fd139, [%r22];
	ld.shared.f64 	%fd140, [%r22+16];
	max.f64 	%fd141, %fd139, %fd140;
	st.shared.f64 	[%r22], %fd141;
	min.f64 	%fd142, %fd139, %fd140;
	st.shared.f64 	[%r22+16], %fd142;
	bar.sync 	0;
	ld.shared.f64 	%fd143, [%r13];
	ld.shared.f64 	%fd144, [%r13+8];
	max.f64 	%fd145, %fd143, %fd144;
	st.shared.f64 	[%r13], %fd145;
	min.f64 	%fd146, %fd143, %fd144;
	st.shared.f64 	[%r13+8], %fd146;
	bar.sync 	0;
	ld.shared.f64 	%fd147, [%r9];
	st.global.f64 	[%rd4], %fd147;
	ld.shared.f64 	%fd148, [%r12];
	st.global.f64 	[%rd6], %fd148;
	ret;

}
	// .globl	_Z29bitonicSortKernelXBlock1_fp64Pdi
.visible .entry _Z29bitonicSortKernelXBlock1_fp64Pdi(
	.param .u64 .ptr .align 1 _Z29bitonicSortKernelXBlock1_fp64Pdi_param_0,
	.param .u32 _Z29bitonicSortKernelXBlock1_fp64Pdi_param_1
)
{
	.reg .b32 	%r<18>;
	.reg .b64 	%rd<7>;
	.reg .b64 	%fd<5>;

	ld.param.u64 	%rd1, [_Z29bitonicSortKernelXBlock1_fp64Pdi_param_0];
	ld.param.u32 	%r1, [_Z29bitonicSortKernelXBlock1_fp64Pdi_param_1];
	cvta.to.global.u64 	%rd2, %rd1;
	mov.u32 	%r2, %ctaid.x;
	mov.u32 	%r3, %ntid.x;
	mov.u32 	%r4, %tid.x;
	mad.lo.s32 	%r5, %r2, %r3, %r4;
	mov.b32 	%r6, 1;
	shl.b32 	%r7, %r6, %r1;
	shr.s32 	%r8, %r7, 1;
	div.s32 	%r9, %r5, %r8;
	mul.lo.s32 	%r10, %r9, %r8;
	sub.s32 	%r11, %r5, %r10;
	shl.b32 	%r12, %r9, %r1;
	add.s32 	%r13, %r11, %r12;
	add.s32 	%r14, %r9, 1;
	shl.b32 	%r15, %r14, %r1;
	not.b32 	%r16, %r11;
	add.s32 	%r17, %r15, %r16;
	mul.wide.s32 	%rd3, %r13, 8;
	add.s64 	%rd4, %rd2, %rd3;
	ld.global.f64 	%fd1, [%rd4];
	mul.wide.s32 	%rd5, %r17, 8;
	add.s64 	%rd6, %rd2, %rd5;
	ld.global.f64 	%fd2, [%rd6];
	max.f64 	%fd3, %fd1, %fd2;
	st.global.f64 	[%rd4], %fd3;
	min.f64 	%fd4, %fd1, %fd2;
	st.global.f64 	[%rd6], %fd4;
	ret;

}
	// .globl	_Z29bitonicSortKernelXBlock2_fp64Pdii
.visible .entry _Z29bitonicSortKernelXBlock2_fp64Pdii(
	.param .u64 .ptr .align 1 _Z29bitonicSortKernelXBlock2_fp64Pdii_param_0,
	.param .u32 _Z29bitonicSortKernelXBlock2_fp64Pdii_param_1,
	.param .u32 _Z29bitonicSortKernelXBlock2_fp64Pdii_param_2
)
{
	.reg .b32 	%r<11>;
	.reg .b64 	%rd<7>;
	.reg .b64 	%fd<5>;

	ld.param.u64 	%rd1, [_Z29bitonicSortKernelXBlock2_fp64Pdii_param_0];
	ld.param.u32 	%r1, [_Z29bitonicSortKernelXBlock2_fp64Pdii_param_2];
	cvta.to.global.u64 	%rd2, %rd1;
	mov.u32 	%r2, %ctaid.x;
	mov.u32 	%r3, %ntid.x;
	mov.u32 	%r4, %tid.x;
	mad.lo.s32 	%r5, %r2, %r3, %r4;
	shr.s32 	%r6, %r1, 1;
	div.s32 	%r7, %r5, %r6;
	mul.lo.s32 	%r8, %r7, %r6;
	sub.s32 	%r9, %r5, %r8;
	mad.lo.s32 	%r10, %r7, %r1, %r9;
	mul.wide.s32 	%rd3, %r10, 8;
	add.s64 	%rd4, %rd2, %rd3;
	ld.global.f64 	%fd1, [%rd4];
	mul.wide.s32 	%rd5, %r6, 8;
	add.s64 	%rd6, %rd4, %rd5;
	ld.global.f64 	%fd2, [%rd6];
	max.f64 	%fd3, %fd1, %fd2;
	st.global.f64 	[%rd4], %fd3;
	min.f64 	%fd4, %fd1, %fd2;
	st.global.f64 	[%rd6], %fd4;
	ret;

}
	// .globl	_Z14matrixDistancePdS_S_Piii
.visible .entry _Z14matrixDistancePdS_S_Piii(
	.param .u64 .ptr .align 1 _Z14matrixDistancePdS_S_Piii_param_0,
	.param .u64 .ptr .align 1 _Z14matrixDistancePdS_S_Piii_param_1,
	.param .u64 .ptr .align 1 _Z14matrixDistancePdS_S_Piii_param_2,
	.param .u64 .ptr .align 1 _Z14matrixDistancePdS_S_Piii_param_3,
	.param .u32 _Z14matrixDistancePdS_S_Piii_param_4,
	.param .u32 _Z14matrixDistancePdS_S_Piii_param_5
)
{
	.reg .pred 	%p<12>;
	.reg .b32 	%r<46>;
	.reg .b64 	%rd<17>;
	.reg .b64 	%fd<146>;
	// demoted variable
	.shared .align 8 .b8 _ZZ14matrixDistancePdS_S_PiiiE4ds_A[8192];
	// demoted variable
	.shared .align 8 .b8 _ZZ14matrixDistancePdS_S_PiiiE4ds_B[8192];
	ld.param.u64 	%rd3, [_Z14matrixDistancePdS_S_Piii_param_0];
	ld.param.u64 	%rd4, [_Z14matrixDistancePdS_S_Piii_param_1];
	ld.param.u64 	%rd5, [_Z14matrixDistancePdS_S_Piii_param_2];
	ld.param.u64 	%rd6, [_Z14matrixDistancePdS_S_Piii_param_3];
	ld.param.u32 	%r23, [_Z14matrixDistancePdS_S_Piii_param_4];
	ld.param.u32 	%r24, [_Z14matrixDistancePdS_S_Piii_param_5];
	mov.u32 	%r25, %ctaid.x;
	mov.u32 	%r26, %ctaid.y;
	mov.u32 	%r41, %tid.x;
	mov.u32 	%r43, %tid.y;
	mov.u32 	%r27, %ntid.y;
	mad.lo.s32 	%r3, %r26, %r27, %r43;
	mov.u32 	%r28, %ntid.x;
	mad.lo.s32 	%r4, %r25, %r28, %r41;
	setp.lt.s32 	%p2, %r24, -30;
	mov.f64 	%fd144, 0d0000000000000000;
	@%p2 bra 	$L__BB3_9;
	add.s32 	%r29, %r24, -1;
	shr.s32 	%r30, %r29, 31;
	shr.u32 	%r31, %r30, 27;
	add.s32 	%r32, %r29, %r31;
	shr.s32 	%r33, %r32, 5;
	neg.s32 	%r45, %r33;
	shl.b32 	%r34, %r43, 8;
	mov.u32 	%r35, _ZZ14matrixDistancePdS_S_PiiiE4ds_A;
	add.s32 	%r5, %r35, %r34;
	shl.b32 	%r36, %r41, 3;
	add.s32 	%r6, %r5, %r36;
	mov.u32 	%r37, _ZZ14matrixDistancePdS_S_PiiiE4ds_B;
	add.s32 	%r8, %r37, %r36;
	add.s32 	%r7, %r8, %r34;
	max.s32 	%r38, %r3, %r4;
	setp.lt.s32 	%p1, %r38, %r23;
	mad.lo.s32 	%r44, %r43, %r23, %r4;
	shl.b32 	%r11, %r23, 5;
	mad.lo.s32 	%r42, %r24, %r3, %r41;
	cvta.to.global.u64 	%rd1, %rd3;
	cvta.to.global.u64 	%rd2, %rd4;
	mov.f64 	%fd144, 0d0000000000000000;
	not.pred 	%p9, %p1;
$L__BB3_2:
	setp.ge.s32 	%p3, %r3, %r23;
	setp.ge.s32 	%p4, %r41, %r24;
	mov.f64 	%fd142, 0d0000000000000000;
	or.pred  	%p5, %p3, %p4;
	@%p5 bra 	$L__BB3_4;
	mul.wide.s32 	%rd7, %r42, 8;
	add.s64 	%rd8, %rd1, %rd7;
	ld.global.f64 	%fd142, [%rd8];
$L__BB3_4:
	setp.ge.s32 	%p6, %r4, %r23;
	st.shared.f64 	[%r6], %fd142;
	setp.ge.s32 	%p7, %r43, %r24;
	mov.f64 	%fd143, 0d0000000000000000;
	or.pred  	%p8, %p6, %p7;
	@%p8 bra 	$L__BB3_6;
	mul.wide.s32 	%rd9, %r44, 8;
	add.s64 	%rd10, %rd2, %rd9;
	ld.global.f64 	%fd143, [%rd10];
$L__BB3_6:
	st.shared.f64 	[%r7], %fd143;
	bar.sync 	0;
	@%p9 bra 	$L__BB3_8;
	ld.shared.f64 	%fd13, [%r5];
	ld.shared.f64 	%fd14, [%r8];
	sub.f64 	%fd15, %fd13, %fd14;
	fma.rn.f64 	%fd16, %fd15, %fd15, %fd144;
	ld.shared.f64 	%fd17, [%r5+8];
	ld.shared.f64 	%fd18, [%r8+256];
	sub.f64 	%fd19, %fd17, %fd18;
	fma.rn.f64 	%fd20, %fd19, %fd19, %fd16;
	ld.shared.f64 	%fd21, [%r5+16];
	ld.shared.f64 	%fd22, [%r8+512];
	sub.f64 	%fd23, %fd21, %fd22;
	fma.rn.f64 	%fd24, %fd23, %fd23, %fd20;
	ld.shared.f64 	%fd25, [%r5+24];
	ld.shared.f64 	%fd26, [%r8+768];
	sub.f64 	%fd27, %fd25, %fd26;
	fma.rn.f64 	%fd28, %fd27, %fd27, %fd24;
	ld.shared.f64 	%fd29, [%r5+32];
	ld.shared.f64 	%fd30, [%r8+1024];
	sub.f64 	%fd31, %fd29, %fd30;
	fma.rn.f64 	%fd32, %fd31, %fd31, %fd28;
	ld.shared.f64 	%fd33, [%r5+40];
	ld.shared.f64 	%fd34, [%r8+1280];
	sub.f64 	%fd35, %fd33, %fd34;
	fma.rn.f64 	%fd36, %fd35, %fd35, %fd32;
	ld.shared.f64 	%fd37, [%r5+48];
	ld.shared.f64 	%fd38, [%r8+1536];
	sub.f64 	%fd39, %fd37, %fd38;
	fma.rn.f64 	%fd40, %fd39, %fd39, %fd36;
	ld.shared.f64 	%fd41, [%r5+56];
	ld.shared.f64 	%fd42, [%r8+1792];
	sub.f64 	%fd43, %fd41, %fd42;
	fma.rn.f64 	%fd44, %fd43, %fd43, %fd40;
	ld.shared.f64 	%fd45, [%r5+64];
	ld.shared.f64 	%fd46, [%r8+2048];
	sub.f64 	%fd47, %fd45, %fd46;
	fma.rn.f64 	%fd48, %fd47, %fd47, %fd44;
	ld.shared.f64 	%fd49, [%r5+72];
	ld.shared.f64 	%fd50, [%r8+2304];
	sub.f64 	%fd51, %fd49, %fd50;
	fma.rn.f64 	%fd52, %fd51, %fd51, %fd48;
	ld.shared.f64 	%fd53, [%r5+80];
	ld.shared.f64 	%fd54, [%r8+2560];
	sub.f64 	%fd55, %fd53, %fd54;
	fma.rn.f64 	%fd56, %fd55, %fd55, %fd52;
	ld.shared.f64 	%fd57, [%r5+88];
	ld.shared.f64 	%fd58, [%r8+2816];
	sub.f64 	%fd59, %fd57, %fd58;
	fma.rn.f64 	%fd60, %fd59, %fd59, %fd56;
	ld.shared.f64 	%fd61, [%r5+96];
	ld.shared.f64 	%fd62, [%r8+3072];
	sub.f64 	%fd63, %fd61, %fd62;
	fma.rn.f64 	%fd64, %fd63, %fd63, %fd60;
	ld.shared.f64 	%fd65, [%r5+104];
	ld.shared.f64 	%fd66, [%r8+3328];
	sub.f64 	%fd67, %fd65, %fd66;
	fma.rn.f64 	%fd68, %fd67, %fd67, %fd64;
	ld.shared.f64 	%fd69, [%r5+112];
	ld.shared.f64 	%fd70, [%r8+3584];
	sub.f64 	%fd71, %fd69, %fd70;
	fma.rn.f64 	%fd72, %fd71, %fd71, %fd68;
	ld.shared.f64 	%fd73, [%r5+120];
	ld.shared.f64 	%fd74, [%r8+3840];
	sub.f64 	%fd75, %fd73, %fd74;
	fma.rn.f64 	%fd76, %fd75, %fd75, %fd72;
	ld.shared.f64 	%fd77, [%r5+128];
	ld.shared.f64 	%fd78, [%r8+4096];
	sub.f64 	%fd79, %fd77, %fd78;
	fma.rn.f64 	%fd80, %fd79, %fd79, %fd76;
	ld.shared.f64 	%fd81, [%r5+136];
	ld.shared.f64 	%fd82, [%r8+4352];
	sub.f64 	%fd83, %fd81, %fd82;
	fma.rn.f64 	%fd84, %fd83, %fd83, %fd80;
	ld.shared.f64 	%fd85, [%r5+144];
	ld.shared.f64 	%fd86, [%r8+4608];
	sub.f64 	%fd87, %fd85, %fd86;
	fma.rn.f64 	%fd88, %fd87, %fd87, %fd84;
	ld.shared.f64 	%fd89, [%r5+152];
	ld.shared.f64 	%fd90, [%r8+4864];
	sub.f64 	%fd91, %fd89, %fd90;
	fma.rn.f64 	%fd92, %fd91, %fd91, %fd88;
	ld.shared.f64 	%fd93, [%r5+160];
	ld.shared.f64 	%fd94, [%r8+5120];
	sub.f64 	%fd95, %fd93, %fd94;
	fma.rn.f64 	%fd96, %fd95, %fd95, %fd92;
	ld.shared.f64 	%fd97, [%r5+168];
	ld.shared.f64 	%fd98, [%r8+5376];
	sub.f64 	%fd99, %fd97, %fd98;
	fma.rn.f64 	%fd100, %fd99, %fd99, %fd96;
	ld.shared.f64 	%fd101, [%r5+176];
	ld.shared.f64 	%fd102, [%r8+5632];
	sub.f64 	%fd103, %fd101, %fd102;
	fma.rn.f64 	%fd104, %fd103, %fd103, %fd100;
	ld.shared.f64 	%fd105, [%r5+184];
	ld.shared.f64 	%fd106, [%r8+5888];
	sub.f64 	%fd107, %fd105, %fd106;
	fma.rn.f64 	%fd108, %fd107, %fd107, %fd104;
	ld.shared.f64 	%fd109, [%r5+192];
	ld.shared.f64 	%fd110, [%r8+6144];
	sub.f64 	%fd111, %fd109, %fd110;
	fma.rn.f64 	%fd112, %fd111, %fd111, %fd108;
	ld.shared.f64 	%fd113, [%r5+200];
	ld.shared.f64 	%fd114, [%r8+6400];
	sub.f64 	%fd115, %fd113, %fd114;
	fma.rn.f64 	%fd116, %fd115, %fd115, %fd112;
	ld.shared.f64 	%fd117, [%r5+208];
	ld.shared.f64 	%fd118, [%r8+6656];
	sub.f64 	%fd119, %fd117, %fd118;
	fma.rn.f64 	%fd120, %fd119, %fd119, %fd116;
	ld.shared.f64 	%fd121, [%r5+216];
	ld.shared.f64 	%fd122, [%r8+6912];
	sub.f64 	%fd123, %fd121, %fd122;
	fma.rn.f64 	%fd124, %fd123, %fd123, %fd120;
	ld.shared.f64 	%fd125, [%r5+224];
	ld.shared.f64 	%fd126, [%r8+7168];
	sub.f64 	%fd127, %fd125, %fd126;
	fma.rn.f64 	%fd128, %fd127, %fd127, %fd124;
	ld.shared.f64 	%fd129, [%r5+232];
	ld.shared.f64 	%fd130, [%r8+7424];
	sub.f64 	%fd131, %fd129, %fd130;
	fma.rn.f64 	%fd132, %fd131, %fd131, %fd128;
	ld.shared.f64 	%fd133, [%r5+240];
	ld.shared.f64 	%fd134, [%r8+7680];
	sub.f64 	%fd135, %fd133, %fd134;
	fma.rn.f64 	%fd136, %fd135, %fd135, %fd132;
	ld.shared.f64 	%fd137, [%r5+248];
	ld.shared.f64 	%fd138, [%r8+7936];
	sub.f64 	%fd139, %fd137, %fd138;
	fma.rn.f64 	%fd144, %fd139, %fd139, %fd136;
$L__BB3_8:
	bar.sync 	0;
	add.s32 	%r45, %r45, 1;
	add.s32 	%r44, %r44, %r11;
	add.s32 	%r43, %r43, 32;
	add.s32 	%r42, %r42, 32;
	add.s32 	%r41, %r41, 32;
	setp.ne.s32 	%p10, %r45, 1;
	@%p10 bra 	$L__BB3_2;
$L__BB3_9:
	max.s32 	%r39, %r3, %r4;
	setp.ge.s32 	%p11, %r39, %r23;
	@%p11 bra 	$L__BB3_11;
	sqrt.rn.f64 	%fd140, %fd144;
	mad.lo.s32 	%r40, %r23, %r3, %r4;
	cvta.to.global.u64 	%rd11, %rd5;
	mul.wide.s32 	%rd12, %r40, 8;
	add.s64 	%rd13, %rd11, %rd12;
	st.global.f64 	[%rd13], %fd140;
	cvta.to.global.u64 	%rd14, %rd6;
	mul.wide.s32 	%rd15, %r40, 4;
	add.s64 	%rd16, %rd14, %rd15;
	st.global.u32 	[%rd16], %r4;
$L__BB3_11:
	ret;

}


// ===== COMPILED SASS (sm_100) =====

	.target	sm_100

	.elftype	@"ET_EXEC"


//--------------------- .note.nv.tkinfo           --------------------------
	.section	.note.nv.tkinfo,"",@"SHT_NOTE"
	.sectionflags	@"SHF_NOTE_NV_TKINFO"
	.tkinfo
        /*0018*/ 	.word	0x00000002
        /*0030*/ 	.string	""
        /*0030*/ 	.string	"ptxas"
        /*0030*/ 	.string	"Cuda compilation tools, release 13.0, V13.0.88"
        /*0030*/ 	.string	"Build cuda_13.0.r13.0/compiler.36424714_0"
        /*0030*/ 	.string	"-arch sm_100 -m 64 "



//--------------------- .note.nv.cuinfo           --------------------------
	.section	.note.nv.cuinfo,"",@"SHT_NOTE"
	.sectionflags	@"SHF_NOTE_NV_CUINFO"
        /*0018*/ 	.short	0x0002
        /*001a*/ 	.short	0x0064
        /*001c*/ 	.short	0x0082
	.zero		2


//--------------------- .nv.info                  --------------------------
	.section	.nv.info,"",@"SHT_CUDA_INFO"
	.align	4


	//----- nvinfo : EIATTR_REGCOUNT
	.align		4
        /*0000*/ 	.byte	0x04, 0x2f
        /*0002*/ 	.short	(.L_1 - .L_0)
	.align		4
.L_0:
        /*0004*/ 	.word	index@(_Z25bitonicSortKernel128_fp64Pd)
        /*0008*/ 	.word	0x00000020


	//----- nvinfo : EIATTR_FRAME_SIZE
	.align		4
.L_1:
        /*000c*/ 	.byte	0x04, 0x11
        /*000e*/ 	.short	(.L_3 - .L_2)
	.align		4
.L_2:
        /*0010*/ 	.word	index@(_Z25bitonicSortKernel128_fp64Pd)
        /*0014*/ 	.word	0x00000000


	//----- nvinfo : EIATTR_REGCOUNT
	.align		4
.L_3:
        /*0018*/ 	.byte	0x04, 0x2f
        /*001a*/ 	.short	(.L_5 - .L_4)
	.align		4
.L_4:
        /*001c*/ 	.word	index@(_Z29bitonicSortKernelXBlock1_fp64Pdi)
        /*0020*/ 	.word	0x00000012


	//----- nvinfo : EIATTR_FRAME_SIZE
	.align		4
.L_5:
        /*0024*/ 	.byte	0x04, 0x11
        /*0026*/ 	.short	(.L_7 - .L_6)
	.align		4
.L_6:
        /*0028*/ 	.word	index@(_Z29bitonicSortKernelXBlock1_fp64Pdi)
        /*002c*/ 	.word	0x00000000


	//----- nvinfo : EIATTR_REGCOUNT
	.align		4
.L_7:
        /*0030*/ 	.byte	0x04, 0x2f
        /*0032*/ 	.short	(.L_9 - .L_8)
	.align		4
.L_8:
        /*0034*/ 	.word	index@(_Z29bitonicSortKernelXBlock2_fp64Pdii)
        /*0038*/ 	.word	0x00000012


	//----- nvinfo : EIATTR_FRAME_SIZE
	.align		4
.L_9:
        /*003c*/ 	.byte	0x04, 0x11
        /*003e*/ 	.short	(.L_11 - .L_10)
	.align		4
.L_10:
        /*0040*/ 	.word	index@(_Z29bitonicSortKernelXBlock2_fp64Pdii)
        /*0044*/ 	.word	0x00000000


	//----- nvinfo : EIATTR_REGCOUNT
	.align		4
.L_11:
        /*0048*/ 	.byte	0x04, 0x2f
        /*004a*/ 	.short	(.L_13 - .L_12)
	.align		4
.L_12:
        /*004c*/ 	.word	index@(_Z14matrixDistancePdS_S_Piii)
        /*0050*/ 	.word	0x0000001e


	//----- nvinfo : EIATTR_FRAME_SIZE
	.align		4
.L_13:
        /*0054*/ 	.byte	0x04, 0x11
        /*0056*/ 	.short	(.L_15 - .L_14)
	.align		4
.L_14:
        /*0058*/ 	.word	index@($__internal_0_$__cuda_sm20_dsqrt_rn_f64_mediumpath_v1)
        /*005c*/ 	.word	0x00000000


	//----- nvinfo : EIATTR_FRAME_SIZE
	.align		4
.L_15:
        /*0060*/ 	.byte	0x04, 0x11
        /*0062*/ 	.short	(.L_17 - .L_16)
	.align		4
.L_16:
        /*0064*/ 	.word	index@(_Z14matrixDistancePdS_S_Piii)
        /*0068*/ 	.word	0x00000000


	//----- nvinfo : EIATTR_MIN_STACK_SIZE
	.align		4
.L_17:
        /*006c*/ 	.byte	0x04, 0x12
        /*006e*/ 	.short	(.L_19 - .L_18)
	.align		4
.L_18:
        /*0070*/ 	.word	index@(_Z14matrixDistancePdS_S_Piii)
        /*0074*/ 	.word	0x00000000


	//----- nvinfo : EIATTR_MIN_STACK_SIZE
	.align		4
.L_19:
        /*0078*/ 	.byte	0x04, 0x12
        /*007a*/ 	.short	(.L_21 - .L_20)
	.align		4
.L_20:
        /*007c*/ 	.word	index@(_Z29bitonicSortKernelXBlock2_fp64Pdii)
        /*0080*/ 	.word	0x00000000


	//----- nvinfo : EIATTR_MIN_STACK_SIZE
	.align		4
.L_21:
        /*0084*/ 	.byte	0x04, 0x12
        /*0086*/ 	.short	(.L_23 - .L_22)
	.align		4
.L_22:
        /*0088*/ 	.word	index@(_Z29bitonicSortKernelXBlock1_fp64Pdi)
        /*008c*/ 	.word	0x00000000


	//----- nvinfo : EIATTR_MIN_STACK_SIZE
	.align		4
.L_23:
        /*0090*/ 	.byte	0x04, 0x12
        /*0092*/ 	.short	(.L_25 - .L_24)
	.align		4
.L_24:
        /*0094*/ 	.word	index@(_Z25bitonicSortKernel128_fp64Pd)
        /*0098*/ 	.word	0x00000000
.L_25:


//--------------------- .nv.compat                --------------------------
	.section	.nv.compat,"",@"SHT_CUDA_COMPAT_INFO"
	.align	4
        /*0000*/ 	.byte	0x02, 0x09, 0x00, 0x00, 0x02, 0x02, 0x01, 0x00, 0x02, 0x05, 0x05, 0x00, 0x03, 0x07, 0x01, 0x01
        /*0010*/ 	.byte	0x02, 0x03, 0x00, 0x00, 0x02, 0x06, 0x01, 0x00, 0x04, 0x0b, 0x08, 0x00, 0x01, 0x00, 0x00, 0x00
        /*0020*/ 	.byte	0x00, 0x00, 0x00, 0x00


//--------------------- .nv.info._Z14matrixDistancePdS_S_Piii --------------------------
	.section	.nv.info._Z14matrixDistancePdS_S_Piii,"",@"SHT_CUDA_INFO"
	.sectionflags	@""
	.align	4


	//----- nvinfo : EIATTR_CUDA_API_VERSION
	.align		4
        /*0000*/ 	.byte	0x04, 0x37
        /*0002*/ 	.short	(.L_27 - .L_26)
.L_26:
        /*0004*/ 	.word	0x00000082


	//----- nvinfo : EIATTR_KPARAM_INFO
	.align		4
.L_27:
        /*0008*/ 	.byte	0x04, 0x17
        /*000a*/ 	.short	(.L_29 - .L_28)
.L_28:
        /*000c*/ 	.word	0x00000000
        /*0010*/ 	.short	0x0005
        /*0012*/ 	.short	0x0024
        /*0014*/ 	.byte	0x00, 0xf0, 0x11, 0x00


	//----- nvinfo : EIATTR_KPARAM_INFO
	.align		4
.L_29:
        /*0018*/ 	.byte	0x04, 0x17
        /*001a*/ 	.short	(.L_31 - .L_30)
.L_30:
        /*001c*/ 	.word	0x00000000
        /*0020*/ 	.short	0x0004
        /*0022*/ 	.short	0x0020
        /*0024*/ 	.byte	0x00, 0xf0, 0x11, 0x00


	//----- nvinfo : EIATTR_KPARAM_INFO
	.align		4
.L_31:
        /*0028*/ 	.byte	0x04, 0x17
        /*002a*/ 	.short	(.L_33 - .L_32)
.L_32:
        /*002c*/ 	.word	0x00000000
        /*0030*/ 	.short	0x0003
        /*0032*/ 	.short	0x0018
        /*0034*/ 	.byte	0x00, 0xf5, 0x21, 0x00


	//----- nvinfo : EIATTR_KPARAM_INFO
	.align		4
.L_33:
        /*0038*/ 	.byte	0x04, 0x17
        /*003a*/ 	.short	(.L_35 - .L_34)
.L_34:
        /*003c*/ 	.word	0x00000000
        /*0040*/ 	.short	0x0002
        /*0042*/ 	.short	0x0010
        /*0044*/ 	.byte	0x00, 0xf5, 0x21, 0x00


	//----- nvinfo : EIATTR_KPARAM_INFO
	.align		4
.L_35:
        /*0048*/ 	.byte	0x04, 0x17
        /*004a*/ 	.short	(.L_37 - .L_36)
.L_36:
        /*004c*/ 	.word	0x00000000
        /*0050*/ 	.short	0x0001
        /*0052*/ 	.short	0x0008
        /*0054*/ 	.byte	0x00, 0xf5, 0x21, 0x00


	//----- nvinfo : EIATTR_KPARAM_INFO
	.align		4
.L_37:
        /*0058*/ 	.byte	0x04, 0x17
        /*005a*/ 	.short	(.L_39 - .L_38)
.L_38:
        /*005c*/ 	.word	0x00000000
        /*0060*/ 	.short	0x0000
        /*0062*/ 	.short	0x0000
        /*0064*/ 	.byte	0x00, 0xf5, 0x21, 0x00


	//----- nvinfo : EIATTR_SPARSE_MMA_MASK
	.align		4
.L_39:
        /*0068*/ 	.byte	0x03, 0x50
        /*006a*/ 	.short	0x0000


	//----- nvinfo : EIATTR_MAXREG_COUNT
	.align		4
        /*006c*/ 	.byte	0x03, 0x1b
        /*006e*/ 	.short	0x00ff


	//----- nvinfo : EIATTR_NUM_BARRIERS
	.align		4
        /*0070*/ 	.byte	0x02, 0x4c
        /*0072*/ 	.byte	0x01
	.zero		1


	//----- nvinfo : EIATTR_MERCURY_ISA_VERSION
	.align		4
        /*0074*/ 	.byte	0x03, 0x5f
        /*0076*/ 	.short	0x0101


	//----- nvinfo : EIATTR_VRC_CTA_INIT_COUNT
	.align		4
        /*0078*/ 	.byte	0x02, 0x4a
	.zero		1
	.zero		1


	//----- nvinfo : EIATTR_EXIT_INSTR_OFFSETS
	.align		4
        /*007c*/ 	.byte	0x04, 0x1c
        /*007e*/ 	.short	(.L_41 - .L_40)


	//   ....[0]....
.L_40:
        /*0080*/ 	.word	0x00000b00


	//   ....[1]....
        /*0084*/ 	.word	0x00000cd0


	//----- nvinfo : EIATTR_CRS_STACK_SIZE
	.align		4
.L_41:
        /*0088*/ 	.byte	0x04, 0x1e
        /*008a*/ 	.short	(.L_43 - .L_42)
.L_42:
        /*008c*/ 	.word	0x00000000


	//----- nvinfo : EIATTR_CBANK_PARAM_SIZE
	.align		4
.L_43:
        /*0090*/ 	.byte	0x03, 0x19
        /*0092*/ 	.short	0x0028


	//----- nvinfo : EIATTR_PARAM_CBANK
	.align		4
        /*0094*/ 	.byte	0x04, 0x0a
        /*0096*/ 	.short	(.L_45 - .L_44)
	.align		4
.L_44:
        /*0098*/ 	.word	index@(.nv.constant0._Z14matrixDistancePdS_S_Piii)
        /*009c*/ 	.short	0x0380
        /*009e*/ 	.short	0x0028


	//----- nvinfo : EIATTR_SW_WAR
	.align		4
.L_45:
        /*00a0*/ 	.byte	0x04, 0x36
        /*00a2*/ 	.short	(.L_47 - .L_46)
.L_46:
        /*00a4*/ 	.word	0x00000008
.L_47:


//--------------------- .nv.info._Z29bitonicSortKernelXBlock2_fp64Pdii --------------------------
	.section	.nv.info._Z29bitonicSortKernelXBlock2_fp64Pdii,"",@"SHT_CUDA_INFO"
	.sectionflags	@""
	.align	4


	//----- nvinfo : EIATTR_CUDA_API_VERSION
	.align		4
        /*0000*/ 	.byte	0x04, 0x37
        /*0002*/ 	.short	(.L_49 - .L_48)
.L_48:
        /*0004*/ 	.word	0x00000082


	//----- nvinfo : EIATTR_KPARAM_INFO
	.align		4
.L_49:
        /*0008*/ 	.byte	0x04, 0x17
        /*000a*/ 	.short	(.L_51 - .L_50)
.L_50:
        /*000c*/ 	.word	0x00000000
        /*0010*/ 	.short	0x0002
        /*0012*/ 	.short	0x000c
        /*0014*/ 	.byte	0x00, 0xf0, 0x11, 0x00


	//----- nvinfo : EIATTR_KPARAM_INFO
	.align		4
.L_51:
        /*0018*/ 	.byte	0x04, 0x17
        /*001a*/ 	.short	(.L_53 - .L_52)
.L_52:
        /*001c*/ 	.word	0x00000000
        /*0020*/ 	.short	0x0001
        /*0022*/ 	.short	0x0008
        /*0024*/ 	.byte	0x00, 0xf0, 0x11, 0x00


	//----- nvinfo : EIATTR_KPARAM_INFO
	.align		4
.L_53:
        /*0028*/ 	.byte	0x04, 0x17
        /*002a*/ 	.short	(.L_55 - .L_54)
.L_54:
        /*002c*/ 	.word	0x00000000
        /*0030*/ 	.short	0x0000
        /*0032*/ 	.short	0x0000
        /*0034*/ 	.byte	0x00, 0xf5, 0x21, 0x00


	//----- nvinfo : EIATTR_SPARSE_MMA_MASK
	.align		4
.L_55:
        /*0038*/ 	.byte	0x03, 0x50
        /*003a*/ 	.short	0x0000


	//----- nvinfo : EIATTR_MAXREG_COUNT
	.align		4
        /*003c*/ 	.byte	0x03, 0x1b
        /*003e*/ 	.short	0x00ff


	//----- nvinfo : EIATTR_MERCURY_ISA_VERSION
	.align		4
        /*0040*/ 	.byte	0x03, 0x5f
        /*0042*/ 	.short	0x0101


	//----- nvinfo : EIATTR_VRC_CTA_INIT_COUNT
	.align		4
        /*0044*/ 	.byte	0x02, 0x4a
	.zero		1
	.zero		1


	//----- nvinfo : EIATTR_EXIT_INSTR_OFFSETS
	.align		4
        /*0048*/ 	.byte	0x04, 0x1c
        /*004a*/ 	.short	(.L_57 - .L_56)


	//   ....[0]....
.L_56:
        /*004c*/ 	.word	0x000003d0


	//----- nvinfo : EIATTR_CBANK_PARAM_SIZE
	.align		4
.L_57:
        /*0050*/ 	.byte	0x03, 0x19
        /*0052*/ 	.short	0x0010


	//----- nvinfo : EIATTR_PARAM_CBANK
	.align		4
        /*0054*/ 	.byte	0x04, 0x0a
        /*0056*/ 	.short	(.L_59 - .L_58)
	.align		4
.L_58:
        /*0058*/ 	.word	index@(.nv.constant0._Z29bitonicSortKernelXBlock2_fp64Pdii)
        /*005c*/ 	.short	0x0380
        /*005e*/ 	.short	0x0010


	//----- nvinfo : EIATTR_SW_WAR
	.align		4
.L_59:
        /*0060*/ 	.byte	0x04, 0x36
        /*0062*/ 	.short	(.L_61 - .L_60)
.L_60:
        /*0064*/ 	.word	0x00000008
.L_61:


//--------------------- .nv.info._Z29bitonicSortKernelXBlock1_fp64Pdi --------------------------
	.section	.nv.info._Z29bitonicSortKernelXBlock1_fp64Pdi,"",@"SHT_CUDA_INFO"
	.sectionflags	@""
	.align	4


	//----- nvinfo : EIATTR_CUDA_API_VERSION
	.align		4
        /*0000*/ 	.byte	0x04, 0x37
        /*0002*/ 	.short	(.L_63 - .L_62)
.L_62:
        /*0004*/ 	.word	0x00000082


	//----- nvinfo : EIATTR_KPARAM_INFO
	.align		4
.L_63:
        /*0008*/ 	.byte	0x04, 0x17
        /*000a*/ 	.short	(.L_65 - .L_64)
.L_64:
        /*000c*/ 	.word	0x00000000
        /*0010*/ 	.short	0x0001
        /*0012*/ 	.short	0x0008
        /*0014*/ 	.byte	0x00, 0xf0, 0x11, 0x00


	//----- nvinfo : EIATTR_KPARAM_INFO
	.align		4
.L_65:
        /*0018*/ 	.byte	0x04, 0x17
        /*001a*/ 	.short	(.L_67 - .L_66)
.L_66:
        /*001c*/ 	.word	0x00000000
        /*0020*/ 	.short	0x0000
        /*0022*/ 	.short	0x0000
        /*0024*/ 	.byte	0x00, 0xf5, 0x21, 0x00


	//----- nvinfo : EIATTR_SPARSE_MMA_MASK
	.align		4
.L_67:
        /*0028*/ 	.byte	0x03, 0x50
        /*002a*/ 	.short	0x0000


	//----- nvinfo : EIATTR_MAXREG_COUNT
	.align		4
        /*002c*/ 	.byte	0x03, 0x1b
        /*002e*/ 	.short	0x00ff


	//----- nvinfo : EIATTR_MERCURY_ISA_VERSION
	.align		4
        /*0030*/ 	.byte	0x03, 0x5f
        /*0032*/ 	.short	0x0101


	//----- nvinfo : EIATTR_VRC_CTA_INIT_COUNT
	.align		4
        /*0034*/ 	.byte	0x02, 0x4a
	.zero		1
	.zero		1


	//----- nvinfo : EIATTR_EXIT_INSTR_OFFSETS
	.align		4
        /*0038*/ 	.byte	0x04, 0x1c
        /*003a*/ 	.short	(.L_69 - .L_68)


	//   ....[0]....
.L_68:
        /*003c*/ 	.word	0x00000430


	//----- nvinfo : EIATTR_CBANK_PARAM_SIZE
	.align		4
.L_69:
        /*0040*/ 	.byte	0x03, 0x19
        /*0042*/ 	.short	0x000c


	//----- nvinfo : EIATTR_PARAM_CBANK
	.align		4
        /*0044*/ 	.byte	0x04, 0x0a
        /*0046*/ 	.short	(.L_71 - .L_70)
	.align		4
.L_70:
        /*0048*/ 	.word	index@(.nv.constant0._Z29bitonicSortKernelXBlock1_fp64Pdi)
        /*004c*/ 	.short	0x0380
        /*004e*/ 	.short	0x000c


	//----- nvinfo : EIATTR_SW_WAR
	.align		4
.L_71:
        /*0050*/ 	.byte	0x04, 0x36
        /*0052*/ 	.short	(.L_73 - .L_72)
.L_72:
        /*0054*/ 	.word	0x00000008
.L_73:


//--------------------- .nv.info._Z25bitonicSortKernel128_fp64Pd --------------------------
	.section	.nv.info._Z25bitonicSortKernel128_fp64Pd,"",@"SHT_CUDA_INFO"
	.sectionflags	@""
	.align	4


	//----- nvinfo : EIATTR_CUDA_API_VERSION
	.align		4
        /*0000*/ 	.byte	0x04, 0x37
        /*0002*/ 	.short	(.L_75 - .L_74)
.L_74:
        /*0004*/ 	.word	0x00000082


	//----- nvinfo : EIATTR_KPARAM_INFO
	.align		4
.L_75:
        /*0008*/ 	.byte	0x04, 0x17
        /*000a*/ 	.short	(.L_77 - .L_76)
.L_76:
        /*000c*/ 	.word	0x00000000
        /*0010*/ 	.short	0x0000
        /*0012*/ 	.short	0x0000
        /*0014*/ 	.byte	0x00, 0xf5, 0x21, 0x00


	//----- nvinfo : EIATTR_SPARSE_MMA_MASK
	.align		4
.L_77:
        /*0018*/ 	.byte	0x03, 0x50
        /*001a*/ 	.short	0x0000


	//----- nvinfo : EIATTR_MAXREG_COUNT
	.align		4
        /*001c*/ 	.byte	0x03, 0x1b
        /*001e*/ 	.short	0x00ff


	//----- nvinfo : EIATTR_NUM_BARRIERS
	.align		4
        /*0020*/ 	.byte	0x02, 0x4c
        /*0022*/ 	.byte	0x01
	.zero		1


	//----- nvinfo : EIATTR_MERCURY_ISA_VERSION
	.align		4
        /*0024*/ 	.byte	0x03, 0x5f
        /*0026*/ 	.short	0x0101


	//----- nvinfo : EIATTR_VRC_CTA_INIT_COUNT
	.align		4
        /*0028*/ 	.byte	0x02, 0x4a
	.zero		1
	.zero		1


	//----- nvinfo : EIATTR_EXIT_INSTR_OFFSETS
	.align		4
        /*002c*/ 	.byte	0x04, 0x1c
        /*002e*/ 	.short	(.L_79 - .L_78)


	//   ....[0]....
.L_78:
        /*0030*/ 	.word	0x00003400


	//----- nvinfo : EIATTR_CBANK_PARAM_SIZE
	.align		4
.L_79:
        /*0034*/ 	.byte	0x03, 0x19
        /*0036*/ 	.short	0x0008


	//----- nvinfo : EIATTR_PARAM_CBANK
	.align		4
        /*0038*/ 	.byte	0x04, 0x0a
        /*003a*/ 	.short	(.L_81 - .L_80)
	.align		4
.L_80:
        /*003c*/ 	.word	index@(.nv.constant0._Z25bitonicSortKernel128_fp64Pd)
        /*0040*/ 	.short	0x0380
        /*0042*/ 	.short	0x0008


	//----- nvinfo : EIATTR_SW_WAR
	.align		4
.L_81:
        /*0044*/ 	.byte	0x04, 0x36
        /*0046*/ 	.short	(.L_83 - .L_82)
.L_82:
        /*0048*/ 	.word	0x00000008
.L_83:


//--------------------- .nv.callgraph             --------------------------
	.section	.nv.callgraph,"",@"SHT_CUDA_CALLGRAPH"
	.align	4
	.sectionentsize	8
	.align		4
        /*0000*/ 	.word	0x00000000
	.align		4
        /*0004*/ 	.word	0xffffffff
	.align		4
        /*0008*/ 	.word	0x00000000
	.align		4
        /*000c*/ 	.word	0xfffffffe
	.align		4
        /*0010*/ 	.word	0x00000000
	.align		4
        /*0014*/ 	.word	0xfffffffd
	.align		4
        /*0018*/ 	.word	0x00000000
	.align		4
        /*001c*/ 	.word	0xfffffffc


//--------------------- .text._Z14matrixDistancePdS_S_Piii --------------------------
	.section	.text._Z14matrixDistancePdS_S_Piii,"ax",@progbits
	.align	128
        .global         _Z14matrixDistancePdS_S_Piii
        .type           _Z14matrixDistancePdS_S_Piii,@function
        .size           _Z14matrixDistancePdS_S_Piii,(.L_x_14 - _Z14matrixDistancePdS_S_Piii)
        .other          _Z14matrixDistancePdS_S_Piii,@"STO_CUDA_ENTRY STV_DEFAULT"
_Z14matrixDistancePdS_S_Piii:
.text._Z14matrixDistancePdS_S_Piii:
[----:B------:R-:W-:Y:S01]  /*0000*/  LDC R1, c[0x0][0x37c] ;  /* 0x0000df00ff017b82 */ /* 0x000fe20000000800 */
[----:B------:R-:W0:Y:S01]  /*0010*/  S2R R16, SR_TID.Y ;  /* 0x0000000000107919 */ /* 0x000e220000002200 */
[----:B------:R-:W1:Y:S06]  /*0020*/  LDCU UR9, c[0x0][0x3a4] ;  /* 0x00007480ff0977ac */ /* 0x000e6c0008000800 */
[----:B------:R-:W0:Y:S01]  /*0030*/  LDC R3, c[0x0][0x364] ;  /* 0x0000d900ff037b82 */ /* 0x000e220000000800 */
[----:B------:R-:W-:Y:S01]  /*0040*/  CS2R R24, SRZ ;  /* 0x0000000000187805 */ /* 0x000fe2000001ff00 */
[----:B------:R-:W2:Y:S01]  /*0050*/  S2R R18, SR_TID.X ;  /* 0x0000000000127919 */ /* 0x000ea20000002100 */
[----:B------:R-:W3:Y:S05]  /*0060*/  LDCU.64 UR10, c[0x0][0x358] ;  /* 0x00006b00ff0a77ac */ /* 0x000eea0008000a00 */
[----:B------:R-:W-:Y:S08]  /*0070*/  S2UR UR4, SR_CTAID.X ;  /* 0x00000000000479c3 */ /* 0x000ff00000002500 */
[----:B------:R-:W0:Y:S01]  /*0080*/  S2UR UR5, SR_CTAID.Y ;  /* 0x00000000000579c3 */ /* 0x000e220000002600 */
[----:B-1----:R-:W-:-:S07]  /*0090*/  UISETP.GE.AND UP0, UPT, UR9, -0x1e, UPT ;  /* 0xffffffe20900788c */ /* 0x002fce000bf06270 */
[----:B------:R-:W2:Y:S01]  /*00a0*/  LDC R19, c[0x0][0x360] ;  /* 0x0000d800ff137b82 */ /* 0x000ea20000000800 */
[----:B0-----:R-:W-:Y:S02]  /*00b0*/  IMAD R20, R3, UR5, R16 ;  /* 0x0000000503147c24 */ /* 0x001fe4000f8e0210 */
[----:B--2---:R-:W-:Y:S01]  /*00c0*/  IMAD R19, R19, UR4, R18 ;  /* 0x0000000413137c24 */ /* 0x004fe2000f8e0212 */
[----:B---3--:R-:W-:Y:S06]  /*00d0*/  BRA.U !UP0, `(.L_x_0) ;  /* 0x00000009087c7547 */ /* 0x008fec000b800000 */
[----:B------:R-:W0:Y:S01]  /*00e0*/  S2UR UR7, SR_CgaCtaId ;  /* 0x00000000000779c3 */ /* 0x000e220000008800 */
[----:B------:R-:W1:Y:S01]  /*00f0*/  LDCU UR12, c[0x0][0x3a0] ;  /* 0x00007400ff0c77ac */ /* 0x000e620008000800 */
[C---:B------:R-:W-:Y:S02]  /*0100*/  VIMNMX R0, PT, PT, R20.reuse, R19, !PT ;  /* 0x0000001314007248 */ /* 0x040fe40007fe0100 */
[----:B------:R-:W-:Y:S01]  /*0110*/  CS2R R24, SRZ ;  /* 0x0000000000187805 */ /* 0x000fe2000001ff00 */
[----:B------:R-:W-:Y:S01]  /*0120*/  IMAD R7, R20, UR9, R18 ;  /* 0x0000000914077c24 */ /* 0x000fe2000f8e0212 */
[----:B------:R-:W-:Y:S01]  /*0130*/  UMOV UR6, 0x400 ;  /* 0x0000040000067882 */ /* 0x000fe20000000000 */
[----:B------:R-:W-:Y:S01]  /*0140*/  UIADD3 UR4, UPT, UPT, UR9, -0x1, URZ ;  /* 0xffffffff09047890 */ /* 0x000fe2000fffe0ff */
[----:B------:R-:W2:Y:S03]  /*0150*/  LDC.64 R4, c[0x0][0x3a0] ;  /* 0x0000e800ff047b82 */ /* 0x000ea60000000a00 */
[----:B------:R-:W-:-:S04]  /*0160*/  USHF.R.S32.HI UR5, URZ, 0x1f, UR4 ;  /* 0x0000001fff057899 */ /* 0x000fc80008011404 */
[----:B------:R-:W-:-:S04]  /*0170*/  ULEA.HI UR5, UR5, UR4, URZ, 0x5 ;  /* 0x0000000405057291 */ /* 0x000fc8000f8f28ff */
[----:B------:R-:W-:Y:S01]  /*0180*/  USHF.R.S32.HI UR5, URZ, 0x5, UR5 ;  /* 0x00000005ff057899 */ /* 0x000fe20008011405 */
[----:B-1----:R-:W-:Y:S01]  /*0190*/  ISETP.GE.AND P2, PT, R0, UR12, PT ;  /* 0x0000000c00007c0c */ /* 0x002fe2000bf46270 */
[----:B------:R-:W-:Y:S02]  /*01a0*/  IMAD R17, R16, UR12, R19 ;  /* 0x0000000c10117c24 */ /* 0x000fe4000f8e0213 */
[----:B------:R-:W-:Y:S02]  /*01b0*/  UIADD3 UR5, UPT, UPT, -UR5, URZ, URZ ;  /* 0x000000ff05057290 */ /* 0x000fe4000fffe1ff */
[----:B0-----:R-:W-:Y:S02]  /*01c0*/  ULEA UR8, UR7, UR6, 0x18 ;  /* 0x0000000607087291 */ /* 0x001fe4000f8ec0ff */
[----:B------:R-:W-:-:S04]  /*01d0*/  UIADD3 UR6, UPT, UPT, UR6, 0x2000, URZ ;  /* 0x0000200006067890 */ /* 0x000fc8000fffe0ff */
[----:B------:R-:W-:Y:S01]  /*01e0*/  ULEA UR6, UR7, UR6, 0x18 ;  /* 0x0000000607067291 */ /* 0x000fe2000f8ec0ff */
[----:B------:R-:W-:-:S05]  /*01f0*/  LEA R6, R16, UR8, 0x8 ;  /* 0x0000000810067c11 */ /* 0x000fca000f8e40ff */
[C---:B------:R-:W-:Y:S01]  /*0200*/  LEA R2, R18.reuse, UR6, 0x3 ;  /* 0x0000000612027c11 */ /* 0x040fe2000f8e18ff */
[----:B------:R-:W-:-:S04]  /*0210*/  IMAD R3, R18, 0x8, R6 ;  /* 0x0000000812037824 */ /* 0x000fc800078e0206 */
[----:B------:R-:W-:-:S07]  /*0220*/  IMAD R0, R16, 0x100, R2 ;  /* 0x0000010010007824 */ /* 0x000fce00078e0202 */
.L_x_3:
[-C--:B--2---:R-:W-:Y:S02]  /*0230*/  ISETP.GE.AND P1, PT, R18, R5.reuse, PT ;  /* 0x000000051200720c */ /* 0x084fe40003f26270 */
[----:B0-----:R-:W-:Y:S02]  /*0240*/  CS2R R14, SRZ ;  /* 0x00000000000e7805 */ /* 0x001fe4000001ff00 */
[----:B------:R-:W-:Y:S02]  /*0250*/  ISETP.GE.AND P0, PT, R16, R5, PT ;  /* 0x000000051000720c */ /* 0x000fe40003f06270 */
[----:B------:R-:W-:Y:S02]  /*0260*/  CS2R R12, SRZ ;  /* 0x00000000000c7805 */ /* 0x000fe4000001ff00 */
[-C--:B------:R-:W-:Y:S02]  /*0270*/  ISETP.GE.OR P1, PT, R20, R4.reuse, P1 ;  /* 0x000000041400720c */ /* 0x080fe40000f26670 */
[----:B------:R-:W-:-:S11]  /*0280*/  ISETP.GE.OR P0, PT, R19, R4, P0 ;  /* 0x000000041300720c */ /* 0x000fd60000706670 */
[----:B------:R-:W0:Y:S08]  /*0290*/  @!P1 LDC.64 R10, c[0x0][0x380] ;  /* 0x0000e000ff0a9b82 */ /* 0x000e300000000a00 */
[----:B------:R-:W1:Y:S01]  /*02a0*/  @!P0 LDC.64 R8, c[0x0][0x388] ;  /* 0x0000e200ff088b82 */ /* 0x000e620000000a00 */
[----:B0-----:R-:W-:-:S05]  /*02b0*/  @!P1 IMAD.WIDE R10, R7, 0x8, R10 ;  /* 0x00000008070a9825 */ /* 0x001fca00078e020a */
[----:B------:R-:W2:Y:S01]  /*02c0*/  @!P1 LDG.E.64 R14, desc[UR10][R10.64] ;  /* 0x0000000a0a0e9981 */ /* 0x000ea2000c1e1b00 */
[----:B-1----:R-:W-:-:S05]  /*02d0*/  @!P0 IMAD.WIDE R8, R17, 0x8, R8 ;  /* 0x0000000811088825 */ /* 0x002fca00078e0208 */
[----:B------:R-:W3:Y:S01]  /*02e0*/  @!P0 LDG.E.64 R12, desc[UR10][R8.64] ;  /* 0x0000000a080c8981 */ /* 0x000ee2000c1e1b00 */
[----:B------:R-:W-:Y:S03]  /*02f0*/  BSSY.RECONVERGENT B0, `(.L_x_1) ;  /* 0x0000075000007945 */ /* 0x000fe60003800200 */
[----:B--2---:R0:W-:Y:S04]  /*0300*/  STS.64 [R3], R14 ;  /* 0x0000000e03007388 */ /* 0x0041e80000000a00 */
[----:B---3--:R0:W-:Y:S01]  /*0310*/  STS.64 [R0], R12 ;  /* 0x0000000c00007388 */ /* 0x0081e20000000a00 */
[----:B------:R-:W-:Y:S06]  /*0320*/  BAR.SYNC.DEFER_BLOCKING 0x0 ;  /* 0x0000000000007b1d */ /* 0x000fec0000010000 */
[----:B------:R-:W-:Y:S05]  /*0330*/  @P2 BRA `(.L_x_2) ;  /* 0x0000000400c02947 */ /* 0x000fea0003800000 */
[----:B------:R-:W-:Y:S04]  /*0340*/  LDS.64 R8, [R2] ;  /* 0x0000000002087984 */ /* 0x000fe80000000a00 */
[----:B0-----:R-:W0:Y:S04]  /*0350*/  LDS.128 R12, [R6] ;  /* 0x00000000060c7984 */ /* 0x001e280000000c00 */
[----:B------:R-:W1:Y:S04]  /*0360*/  LDS.64 R22, [R2+0x100] ;  /* 0x0001000002167984 */ /* 0x000e680000000a00 */
[----:B------:R-:W-:Y:S01]  /*0370*/  LDS.64 R26, [R2+0x200] ;  /* 0x00020000021a7984 */ /* 0x000fe20000000a00 */
[----:B0-----:R-:W-:-:S03]  /*0380*/  DADD R12, R12, -R8 ;  /* 0x000000000c0c7229 */ /* 0x001fc60000000808 */
[----:B------:R-:W0:Y:S01]  /*0390*/  LDS.128 R8, [R6+0x10] ;  /* 0x0000100006087984 */ /* 0x000e220000000c00 */
[----:B-1----:R-:W-:-:S03]  /*03a0*/  DADD R14, -R22, R14 ;  /* 0x00000000160e7229 */ /* 0x002fc6000000010e */
[----:B------:R-:W1:Y:S01]  /*03b0*/  LDS.64 R22, [R2+0x300] ;  /* 0x0003000002167984 */ /* 0x000e620000000a00 */
[----:B------:R-:W-:-:S08]  /*03c0*/  DFMA R24, R12, R12, R24 ;  /* 0x0000000c0c18722b */ /* 0x000fd00000000018 */
[----:B------:R-:W-:Y:S01]  /*03d0*/  DFMA R24, R14, R14, R24 ;  /* 0x0000000e0e18722b */ /* 0x000fe20000000018 */
[----:B------:R-:W-:Y:S01]  /*03e0*/  LDS.128 R12, [R6+0x20] ;  /* 0x00002000060c7984 */ /* 0x000fe20000000c00 */
[----:B0-----:R-:W-:-:S03]  /*03f0*/  DADD R26, R8, -R26 ;  /* 0x00000000081a7229 */ /* 0x001fc6000000081a */
[----:B------:R-:W0:Y:S01]  /*0400*/  LDS.64 R8, [R2+0x400] ;  /* 0x0004000002087984 */ /* 0x000e220000000a00 */
[----:B-1----:R-:W-:-:S03]  /*0410*/  DADD R10, -R22, R10 ;  /* 0x00000000160a7229 */ /* 0x002fc6000000010a */
[----:B------:R-:W1:Y:S01]  /*0420*/  LDS.64 R22, [R2+0x500] ;  /* 0x0005000002167984 */ /* 0x000e620000000a00 */
[----:B------:R-:W-:-:S03]  /*0430*/  DFMA R26, R26, R26, R24 ;  /* 0x0000001a1a1a722b */ /* 0x000fc60000000018 */
[----:B------:R-:W-:Y:S05]  /*0440*/  LDS.64 R24, [R2+0x600] ;  /* 0x0006000002187984 */ /* 0x000fea0000000a00 */
[----:B------:R-:W-:Y:S02]  /*0450*/  DFMA R26, R10, R10, R26 ;  /* 0x0000000a0a1a722b */ /* 0x000fe4000000001a */
[----:B0-----:R-:W-:Y:S01]  /*0460*/  DADD R12, R12, -R8 ;  /* 0x000000000c0c7229 */ /* 0x001fe20000000808 */
[----:B------:R-:W0:Y:S01]  /*0470*/  LDS.128 R8, [R6+0x30] ;  /* 0x0000300006087984 */ /* 0x000e220000000c00 */
[----:B-1----:R-:W-:-:S03]  /*0480*/  DADD R14, -R22, R14 ;  /* 0x00000000160e7229 */ /* 0x002fc6000000010e */
[----:B------:R-:W1:Y:S03]  /*0490*/  LDS.64 R22, [R2+0x700] ;  /* 0x0007000002167984 */ /* 0x000e660000000a00 */
        /* <DEDUP_REMOVED lines=82> */
[----:B-1----:R-:W-:-:S06]  /*09c0*/  DADD R14, -R22, R14 ;  /* 0x00000000160e7229 */ /* 0x002fcc000000010e */
[----:B------:R-:W-:Y:S02]  /*09d0*/  DFMA R26, R12, R12, R26 ;  /* 0x0000000c0c1a722b */ /* 0x000fe4000000001a */
[----:B------:R-:W1:Y:S06]  /*09e0*/  LDS.64 R12, [R2+0x1f00] ;  /* 0x001f0000020c7984 */ /* 0x000e6c0000000a00 */
[----:B------:R-:W-:Y:S02]  /*09f0*/  DFMA R26, R14, R14, R26 ;  /* 0x0000000e0e1a722b */ /* 0x000fe4000000001a */
[----:B0-----:R-:W-:-:S02]  /*0a00*/  DADD R8, R8, -R24 ;  /* 0x0000000008087229 */ /* 0x001fc40000000818 */
[----:B-1----:R-:W-:-:S06]  /*0a10*/  DADD R10, -R12, R10 ;  /* 0x000000000c0a7229 */ /* 0x002fcc000000010a */
[----:B------:R-:W-:-:S08]  /*0a20*/  DFMA R26, R8, R8, R26 ;  /* 0x00000008081a722b */ /* 0x000fd0000000001a */
[----:B------:R-:W-:-:S11]  /*0a30*/  DFMA R24, R10, R10, R26 ;  /* 0x0000000a0a18722b */ /* 0x000fd6000000001a */
.L_x_2:
[----:B------:R-:W-:Y:S05]  /*0a40*/  BSYNC.RECONVERGENT B0 ;  /* 0x0000000000007941 */ /* 0x000fea0003800200 */
.L_x_1:
[----:B------:R-:W-:Y:S01]  /*0a50*/  BAR.SYNC.DEFER_BLOCKING 0x0 ;  /* 0x0000000000007b1d */ /* 0x000fe20000010000 */
[----:B------:R-:W-:Y:S01]  /*0a60*/  UIADD3 UR5, UPT, UPT, UR5, 0x1, URZ ;  /* 0x0000000105057890 */ /* 0x000fe2000fffe0ff */
[----:B------:R-:W-:Y:S01]  /*0a70*/  VIADD R16, R16, 0x20 ;  /* 0x0000002010107836 */ /* 0x000fe20000000000 */
[----:B------:R-:W-:Y:S01]  /*0a80*/  IADD3 R18, PT, PT, R18, 0x20, RZ ;  /* 0x0000002012127810 */ /* 0x000fe20007ffe0ff */
[----:B------:R-:W-:Y:S01]  /*0a90*/  VIADD R7, R7, 0x20 ;  /* 0x0000002007077836 */ /* 0x000fe20000000000 */
[----:B------:R-:W-:Y:S01]  /*0aa0*/  UISETP.NE.AND UP0, UPT, UR5, 0x1, UPT ;  /* 0x000000010500788c */ /* 0x000fe2000bf05270 */
[----:B------:R-:W-:-:S08]  /*0ab0*/  IMAD R17, R4, 0x20, R17 ;  /* 0x0000002004117824 */ /* 0x000fd000078e0211 */
[----:B------:R-:W-:Y:S05]  /*0ac0*/  BRA.U UP0, `(.L_x_3) ;  /* 0xfffffff500d87547 */ /* 0x000fea000b83ffff */
.L_x_0:
[----:B------:R-:W1:Y:S01]  /*0ad0*/  LDCU UR4, c[0x0][0x3a0] ;  /* 0x00007400ff0477ac */ /* 0x000e620008000800 */
[----:B0-----:R-:W-:-:S04]  /*0ae0*/  VIMNMX R0, PT, PT, R20, R19, !PT ;  /* 0x0000001314007248 */ /* 0x001fc80007fe0100 */
[----:B-1----:R-:W-:-:S13]  /*0af0*/  ISETP.GE.AND P0, PT, R0, UR4, PT ;  /* 0x0000000400007c0c */ /* 0x002fda000bf06270 */
[----:B------:R-:W-:Y:S05]  /*0b00*/  @P0 EXIT ;  /* 0x000000000000094d */ /* 0x000fea0003800000 */
[----:B------:R-:W0:Y:S01]  /*0b10*/  MUFU.RSQ64H R3, R25 ;  /* 0x0000001900037308 */ /* 0x000e220000001c00 */
[----:B------:R-:W-:Y:S01]  /*0b20*/  IADD3 R2, PT, PT, R25, -0x3500000, RZ ;  /* 0xfcb0000019027810 */ /* 0x000fe20007ffe0ff */
[----:B------:R-:W-:Y:S01]  /*0b30*/  IMAD.MOV.U32 R6, RZ, RZ, 0x0 ;  /* 0x00000000ff067424 */ /* 0x000fe200078e00ff */
[----:B------:R-:W-:Y:S01]  /*0b40*/  BSSY.RECONVERGENT B0, `(.L_x_4) ;  /* 0x0000010000007945 */ /* 0x000fe20003800200 */
[----:B------:R-:W-:Y:S01]  /*0b50*/  IMAD.MOV.U32 R7, RZ, RZ, 0x3fd80000 ;  /* 0x3fd80000ff077424 */ /* 0x000fe200078e00ff */
[----:B------:R-:W-:Y:S02]  /*0b60*/  ISETP.GE.U32.AND P0, PT, R2, 0x7ca00000, PT ;  /* 0x7ca000000200780c */ /* 0x000fe40003f06070 */
[----:B0-----:R-:W-:-:S08]  /*0b70*/  DMUL R4, R2, R2 ;  /* 0x0000000202047228 */ /* 0x001fd00000000000 */
[----:B------:R-:W-:-:S08]  /*0b80*/  DFMA R4, -R4, R24, 1 ;  /* 0x3ff000000404742b */ /* 0x000fd00000000118 */
[----:B------:R-:W-:Y:S02]  /*0b90*/  DFMA R6, R4, R6, 0.5 ;  /* 0x3fe000000406742b */ /* 0x000fe40000000006 */
[----:B------:R-:W-:-:S08]  /*0ba0*/  DMUL R4, R2, R4 ;  /* 0x0000000402047228 */ /* 0x000fd00000000000 */
[----:B------:R-:W-:-:S08]  /*0bb0*/  DFMA R10, R6, R4, R2 ;  /* 0x00000004060a722b */ /* 0x000fd00000000002 */
[----:B------:R-:W-:Y:S02]  /*0bc0*/  DMUL R4, R10, R24 ;  /* 0x000000180a047228 */ /* 0x000fe40000000000 */
[----:B------:R-:W-:Y:S01]  /*0bd0*/  IADD3 R9, PT, PT, R11, -0x100000, RZ ;  /* 0xfff000000b097810 */ /* 0x000fe20007ffe0ff */
[----:B------:R-:W-:-:S05]  /*0be0*/  IMAD.MOV.U32 R8, RZ, RZ, R10 ;  /* 0x000000ffff087224 */ /* 0x000fca00078e000a */
[----:B------:R-:W-:-:S08]  /*0bf0*/  DFMA R12, R4, -R4, R24 ;  /* 0x80000004040c722b */ /* 0x000fd00000000018 */
[----:B------:R-:W-:Y:S01]  /*0c00*/  DFMA R6, R12, R8, R4 ;  /* 0x000000080c06722b */ /* 0x000fe20000000004 */
[----:B------:R-:W-:Y:S10]  /*0c10*/  @!P0 BRA `(.L_x_5) ;  /* 0x0000000000088947 */ /* 0x000ff40003800000 */
[----:B------:R-:W-:-:S07]  /*0c20*/  MOV R0, 0xc40 ;  /* 0x00000c4000007802 */ /* 0x000fce0000000f00 */
[----:B------:R-:W-:Y:S05]  /*0c30*/  CALL.REL.NOINC `($__internal_0_$__cuda_sm20_dsqrt_rn_f64_mediumpath_v1) ;  /* 0x0000000000287944 */ /* 0x000fea0003c00000 */
.L_x_5:
[----:B------:R-:W-:Y:S05]  /*0c40*/  BSYNC.RECONVERGENT B0 ;  /* 0x0000000000007941 */ /* 0x000fea0003800200 */
.L_x_4:
[----:B------:R-:W0:Y:S01]  /*0c50*/  LDC.64 R2, c[0x0][0x390] ;  /* 0x0000e400ff027b82 */ /* 0x000e220000000a00 */
[----:B------:R-:W1:Y:S07]  /*0c60*/  LDCU UR4, c[0x0][0x3a0] ;  /* 0x00007400ff0477ac */ /* 0x000e6e0008000800 */
[----:B------:R-:W2:Y:S01]  /*0c70*/  LDC.64 R4, c[0x0][0x398] ;  /* 0x0000e600ff047b82 */ /* 0x000ea20000000a00 */
[----:B-1----:R-:W-:-:S04]  /*0c80*/  IMAD R9, R20, UR4, R19 ;  /* 0x0000000414097c24 */ /* 0x002fc8000f8e0213 */
[----:B0-----:R-:W-:-:S05]  /*0c90*/  IMAD.WIDE R2, R9, 0x8, R2 ;  /* 0x0000000809027825 */ /* 0x001fca00078e0202 */
[----:B------:R-:W-:Y:S01]  /*0ca0*/  STG.E.64 desc[UR10][R2.64], R6 ;  /* 0x0000000602007986 */ /* 0x000fe2000c101b0a */
[----:B--2---:R-:W-:-:S05]  /*0cb0*/  IMAD.WIDE R4, R9, 0x4, R4 ;  /* 0x0000000409047825 */ /* 0x004fca00078e0204 */
[----:B------:R-:W-:Y:S01]  /*0cc0*/  STG.E desc[UR10][R4.64], R19 ;  /* 0x0000001304007986 */ /* 0x000fe2000c10190a */
[----:B------:R-:W-:Y:S05]  /*0cd0*/  EXIT ;  /* 0x000000000000794d */ /* 0x000fea0003800000 */
        .weak           $__internal_0_$__cuda_sm20_dsqrt_rn_f64_mediumpath_v1
        .type           $__internal_0_$__cuda_sm20_dsqrt_rn_f64_mediumpath_v1,@function
        .size           $__internal_0_$__cuda_sm20_dsqrt_rn_f64_mediumpath_v1,(.L_x_14 - $__internal_0_$__cuda_sm20_dsqrt_rn_f64_mediumpath_v1)
$__internal_0_$__cuda_sm20_dsqrt_rn_f64_mediumpath_v1:
[----:B------:R-:W-:Y:S01]  /*0ce0*/  ISETP.GE.U32.AND P0, PT, R2, -0x3400000, PT ;  /* 0xfcc000000200780c */ /* 0x000fe20003f06070 */
[----:B------:R-:W-:Y:S01]  /*0cf0*/  BSSY.RECONVERGENT B1, `(.L_x_6) ;  /* 0x0000028000017945 */ /* 0x000fe20003800200 */
[----:B------:R-:W-:Y:S01]  /*0d00*/  IMAD.MOV.U32 R11, RZ, RZ, R9 ;  /* 0x000000ffff0b7224 */ /* 0x000fe200078e0009 */
[----:B------:R-:W-:Y:S01]  /*0d10*/  MOV R8, R24 ;  /* 0x0000001800087202 */ /* 0x000fe20000000f00 */
[----:B------:R-:W-:Y:S01]  /*0d20*/  IMAD.MOV.U32 R9, RZ, RZ, R25 ;  /* 0x000000ffff097224 */ /* 0x000fe200078e0019 */
[----:B------:R-:W-:Y:S01]  /*0d30*/  MOV R3, R13 ;  /* 0x0000000d00037202 */ /* 0x000fe20000000f00 */
[----:B------:R-:W-:-:S07]  /*0d40*/  IMAD.MOV.U32 R2, RZ, RZ, R12 ;  /* 0x000000ffff027224 */ /* 0x000fce00078e000c */
[----:B------:R-:W-:Y:S05]  /*0d50*/  @!P0 BRA `(.L_x_7) ;  /* 0x0000000000208947 */ /* 0x000fea0003800000 */
[----:B------:R-:W-:-:S10]  /*0d60*/  DFMA.RM R2, R2, R10, R4 ;  /* 0x0000000a0202722b */ /* 0x000fd40000004004 */
[----:B------:R-:W-:-:S05]  /*0d70*/  IADD3 R6, P0, PT, R2, 0x1, RZ ;  /* 0x0000000102067810 */ /* 0x000fca0007f1e0ff */
[----:B------:R-:W-:-:S06]  /*0d80*/  IMAD.X R7, RZ, RZ, R3, P0 ;  /* 0x000000ffff077224 */ /* 0x000fcc00000e0603 */
[----:B------:R-:W-:-:S08]  /*0d90*/  DFMA.RP R4, -R2, R6, R8 ;  /* 0x000000060204722b */ /* 0x000fd00000008108 */
[----:B------:R-:W-:-:S06]  /*0da0*/  DSETP.GT.AND P0, PT, R4, RZ, PT ;  /* 0x000000ff0400722a */ /* 0x000fcc0003f04000 */
[----:B------:R-:W-:Y:S02]  /*0db0*/  FSEL R2, R6, R2, P0 ;  /* 0x0000000206027208 */ /* 0x000fe40000000000 */
[----:B------:R-:W-:Y:S01]  /*0dc0*/  FSEL R3, R7, R3, P0 ;  /* 0x0000000307037208 */ /* 0x000fe20000000000 */
[----:B------:R-:W-:Y:S06]  /*0dd0*/  BRA `(.L_x_8) ;  /* 0x0000000000647947 */ /* 0x000fec0003800000 */
.L_x_7:
[----:B------:R-:W-:-:S14]  /*0de0*/  DSETP.NE.AND P0, PT, R8, RZ, PT ;  /* 0x000000ff0800722a */ /* 0x000fdc0003f05000 */
[----:B------:R-:W-:Y:S05]  /*0df0*/  @!P0 BRA `(.L_x_9) ;  /* 0x0000000000588947 */ /* 0x000fea0003800000 */
[----:B------:R-:W-:-:S13]  /*0e00*/  ISETP.GE.AND P0, PT, R9, RZ, PT ;  /* 0x000000ff0900720c */ /* 0x000fda0003f06270 */
[----:B------:R-:W-:Y:S01]  /*0e10*/  @!P0 IMAD.MOV.U32 R2, RZ, RZ, 0x0 ;  /* 0x00000000ff028424 */ /* 0x000fe200078e00ff */
[----:B------:R-:W-:Y:S01]  /*0e20*/  @!P0 MOV R3, 0xfff80000 ;  /* 0xfff8000000038802 */ /* 0x000fe20000000f00 */
[----:B------:R-:W-:Y:S06]  /*0e30*/  @!P0 BRA `(.L_x_8) ;  /* 0x00000000004c8947 */ /* 0x000fec0003800000 */
[----:B------:R-:W-:-:S13]  /*0e40*/  ISETP.GT.AND P0, PT, R9, 0x7fefffff, PT ;  /* 0x7fefffff0900780c */ /* 0x000fda0003f04270 */
[----:B------:R-:W-:Y:S05]  /*0e50*/  @P0 BRA `(.L_x_9) ;  /* 0x0000000000400947 */ /* 0x000fea0003800000 */
[----:B------:R-:W-:Y:S01]  /*0e60*/  DMUL R2, R8, 8.11296384146066816958e+31 ;  /* 0x4690000008027828 */ /* 0x000fe20000000000 */
[----:B------:R-:W-:Y:S01]  /*0e70*/  IMAD.MOV.U32 R4, RZ, RZ, RZ ;  /* 0x000000ffff047224 */ /* 0x000fe200078e00ff */
[----:B------:R-:W-:Y:S01]  /*0e80*/  MOV R9, 0x3fd80000 ;  /* 0x3fd8000000097802 */ /* 0x000fe20000000f00 */
[----:B------:R-:W-:-:S03]  /*0e90*/  IMAD.MOV.U32 R8, RZ, RZ, 0x0 ;  /* 0x00000000ff087424 */ /* 0x000fc600078e00ff */
[----:B------:R-:W0:Y:S02]  /*0ea0*/  MUFU.RSQ64H R5, R3 ;  /* 0x0000000300057308 */ /* 0x000e240000001c00 */
[----:B0-----:R-:W-:-:S08]  /*0eb0*/  DMUL R6, R4, R4 ;  /* 0x0000000404067228 */ /* 0x001fd00000000000 */
[----:B------:R-:W-:-:S08]  /*0ec0*/  DFMA R6, R2, -R6, 1 ;  /* 0x3ff000000206742b */ /* 0x000fd00000000806 */
[----:B------:R-:W-:Y:S02]  /*0ed0*/  DFMA R8, R6, R8, 0.5 ;  /* 0x3fe000000608742b */ /* 0x000fe40000000008 */
[----:B------:R-:W-:-:S08]  /*0ee0*/  DMUL R6, R4, R6 ;  /* 0x0000000604067228 */ /* 0x000fd00000000000 */
[----:B------:R-:W-:-:S08]  /*0ef0*/  DFMA R6, R8, R6, R4 ;  /* 0x000000060806722b */ /* 0x000fd00000000004 */
[----:B------:R-:W-:Y:S02]  /*0f00*/  DMUL R4, R2, R6 ;  /* 0x0000000602047228 */ /* 0x000fe40000000000 */
[----:B------:R-:W-:-:S06]  /*0f10*/  VIADD R7, R7, 0xfff00000 ;  /* 0xfff0000007077836 */ /* 0x000fcc0000000000 */
[----:B------:R-:W-:-:S08]  /*0f20*/  DFMA R8, R4, -R4, R2 ;  /* 0x800000040408722b */ /* 0x000fd00000000002 */
[----:B------:R-:W-:-:S10]  /*0f30*/  DFMA R2, R6, R8, R4 ;  /* 0x000000080602722b */ /* 0x000fd40000000004 */
[----:B------:R-:W-:Y:S01]  /*0f40*/  VIADD R3, R3, 0xfcb00000 ;  /* 0xfcb0000003037836 */ /* 0x000fe20000000000 */
[----:B------:R-:W-:Y:S06]  /*0f50*/  BRA `(.L_x_8) ;  /* 0x0000000000047947 */ /* 0x000fec0003800000 */
.L_x_9:
[----:B------:R-:W-:-:S11]  /*0f60*/  DADD R2, R8, R8 ;  /* 0x0000000008027229 */ /* 0x000fd60000000008 */
.L_x_8:
[----:B------:R-:W-:Y:S05]  /*0f70*/  BSYNC.RECONVERGENT B1 ;  /* 0x0000000000017941 */ /* 0x000fea0003800200 */
.L_x_6:
[----:B------:R-:W-:Y:S02]  /*0f80*/  IMAD.MOV.U32 R7, RZ, RZ, R3 ;  /* 0x000000ffff077224 */ /* 0x000fe400078e0003 */
[----:B------:R-:W-:Y:S01]  /*0f90*/  HFMA2 R3, -RZ, RZ, 0, 0 ;  /* 0x00000000ff037431 */ /* 0x000fe200000001ff */
[----:B------:R-:W-:Y:S01]  /*0fa0*/  MOV R6, R2 ;  /* 0x0000000200067202 */ /* 0x000fe20000000f00 */
[----:B------:R-:W-:-:S04]  /*0fb0*/  IMAD.MOV.U32 R2, RZ, RZ, R0 ;  /* 0x000000ffff027224 */ /* 0x000fc800078e0000 */
[----:B------:R-:W-:Y:S05]  /*0fc0*/  RET.REL.NODEC R2 `(_Z14matrixDistancePdS_S_Piii) ;  /* 0xfffffff0020c7950 */ /* 0x000fea0003c3ffff */
.L_x_10:
[----:B------:R-:W-:-:S00]  /*0fd0*/  BRA `(.L_x_10) ;  /* 0xfffffffc00fc7947 */ /* 0x000fc0000383ffff */
[----:B------:R-:W-:-:S00]  /*0fe0*/  NOP ;  /* 0x0000000000007918 */ /* 0x000fc00000000000 */
        /* <DEDUP_REMOVED lines=9> */
.L_x_14:


//--------------------- .text._Z29bitonicSortKernelXBlock2_fp64Pdii --------------------------
	.section	.text._Z29bitonicSortKernelXBlock2_fp64Pdii,"ax",@progbits
	.align	128
        .global         _Z29bitonicSortKernelXBlock2_fp64Pdii
        .type           _Z29bitonicSortKernelXBlock2_fp64Pdii,@function
        .size           _Z29bitonicSortKernelXBlock2_fp64Pdii,(.L_x_16 - _Z29bitonicSortKernelXBlock2_fp64Pdii)
        .other          _Z29bitonicSortKernelXBlock2_fp64Pdii,@"STO_CUDA_ENTRY STV_DEFAULT"
_Z29bitonicSortKernelXBlock2_fp64Pdii:
.text._Z29bitonicSortKernelXBlock2_fp64Pdii:
[----:B------:R-:W-:Y:S08]  /*0000*/  LDC R1, c[0x0][0x37c] ;  /* 0x0000df00ff017b82 */ /* 0x000ff00000000800 */
[----:B------:R-:W0:Y:S01]  /*0010*/  LDC R6, c[0x0][0x38c] ;  /* 0x0000e300ff067b82 */ /* 0x000e220000000800 */
[----:B------:R-:W1:Y:S07]  /*0020*/  S2R R7, SR_TID.X ;  /* 0x0000000000077919 */ /* 0x000e6e0000002100 */
[----:B------:R-:W1:Y:S08]  /*0030*/  S2UR UR4, SR_CTAID.X ;  /* 0x00000000000479c3 */ /* 0x000e700000002500 */
[----:B------:R-:W1:Y:S01]  /*0040*/  LDC R0, c[0x0][0x360] ;  /* 0x0000d800ff007b82 */ /* 0x000e620000000800 */
[----:B0-----:R-:W-:-:S04]  /*0050*/  SHF.R.S32.HI R5, RZ, 0x1, R6 ;  /* 0x00000001ff057819 */ /* 0x001fc80000011406 */
[----:B------:R-:W-:-:S04]  /*0060*/  IABS R9, R5 ;  /* 0x0000000500097213 */ /* 0x000fc80000000000 */
[----:B------:R-:W0:Y:S01]  /*0070*/  I2F.RP R4, R9 ;  /* 0x0000000900047306 */ /* 0x000e220000209400 */
[----:B-1----:R-:W-:Y:S01]  /*0080*/  IMAD R0, R0, UR4, R7 ;  /* 0x0000000400007c24 */ /* 0x002fe2000f8e0207 */
[----:B------:R-:W1:Y:S06]  /*0090*/  LDCU.64 UR4, c[0x0][0x358] ;  /* 0x00006b00ff0477ac */ /* 0x000e6c0008000a00 */
[----:B0-----:R-:W0:Y:S02]  /*00a0*/  MUFU.RCP R4, R4 ;  /* 0x0000000400047308 */ /* 0x001e240000001000 */
[----:B0-----:R-:W-:Y:S01]  /*00b0*/  VIADD R2, R4, 0xffffffe ;  /* 0x0ffffffe04027836 */ /* 0x001fe20000000000 */
[----:B------:R-:W-:-:S05]  /*00c0*/  IABS R4, R0 ;  /* 0x0000000000047213 */ /* 0x000fca0000000000 */
[----:B------:R0:W2:Y:S02]  /*00d0*/  F2I.FTZ.U32.TRUNC.NTZ R3, R2 ;  /* 0x0000000200037305 */ /* 0x0000a4000021f000 */
[----:B0-----:R-:W-:Y:S02]  /*00e0*/  HFMA2 R2, -RZ, RZ, 0, 0 ;  /* 0x00000000ff027431 */ /* 0x001fe400000001ff */
[----:B--2---:R-:W-:-:S04]  /*00f0*/  IMAD.MOV R8, RZ, RZ, -R3 ;  /* 0x000000ffff087224 */ /* 0x004fc800078e0a03 */
[----:B------:R-:W-:Y:S01]  /*0100*/  IMAD R7, R8, R9, RZ ;  /* 0x0000000908077224 */ /* 0x000fe200078e02ff */
[----:B------:R-:W-:-:S03]  /*0110*/  IABS R8, R5 ;  /* 0x0000000500087213 */ /* 0x000fc60000000000 */
[----:B------:R-:W-:-:S04]  /*0120*/  IMAD.HI.U32 R3, R3, R7, R2 ;  /* 0x0000000703037227 */ /* 0x000fc800078e0002 */
[----:B------:R-:W-:Y:S02]  /*0130*/  IMAD.MOV R2, RZ, RZ, -R8 ;  /* 0x000000ffff027224 */ /* 0x000fe400078e0a08 */
[----:B------:R-:W-:-:S04]  /*0140*/  IMAD.HI.U32 R3, R3, R4, RZ ;  /* 0x0000000403037227 */ /* 0x000fc800078e00ff */
[----:B------:R-:W-:-:S05]  /*0150*/  IMAD R2, R3, R2, R4 ;  /* 0x0000000203027224 */ /* 0x000fca00078e0204 */
[----:B------:R-:W-:-:S13]  /*0160*/  ISETP.GT.U32.AND P1, PT, R9, R2, PT ;  /* 0x000000020900720c */ /* 0x000fda0003f24070 */
[----:B------:R-:W-:Y:S01]  /*0170*/  @!P1 IMAD.IADD R2, R2, 0x1, -R9 ;  /* 0x0000000102029824 */ /* 0x000fe200078e0a09 */
[----:B------:R-:W-:Y:S02]  /*0180*/  @!P1 IADD3 R3, PT, PT, R3, 0x1, RZ ;  /* 0x0000000103039810 */ /* 0x000fe40007ffe0ff */
[----:B------:R-:W-:Y:S02]  /*0190*/  ISETP.NE.AND P1, PT, R5, RZ, PT ;  /* 0x000000ff0500720c */ /* 0x000fe40003f25270 */
[----:B------:R-:W-:Y:S02]  /*01a0*/  ISETP.GE.U32.AND P0, PT, R2, R9, PT ;  /* 0x000000090200720c */ /* 0x000fe40003f06070 */
[----:B------:R-:W-:-:S04]  /*01b0*/  LOP3.LUT R2, R0, R5, RZ, 0x3c, !PT ;  /* 0x0000000500027212 */ /* 0x000fc800078e3cff */
[----:B------:R-:W-:-:S07]  /*01c0*/  ISETP.GE.AND P2, PT, R2, RZ, PT ;  /* 0x000000ff0200720c */ /* 0x000fce0003f46270 */
[----:B------:R-:W-:-:S04]  /*01d0*/  @P0 VIADD R3, R3, 0x1 ;  /* 0x0000000103030836 */ /* 0x000fc80000000000 */
[----:B------:R-:W-:Y:S02]  /*01e0*/  IMAD.MOV.U32 R4, RZ, RZ, R3 ;  /* 0x000000ffff047224 */ /* 0x000fe400078e0003 */
[----:B------:R-:W0:Y:S03]  /*01f0*/  LDC.64 R2, c[0x0][0x380] ;  /* 0x0000e000ff027b82 */ /* 0x000e260000000a00 */
[----:B------:R-:W-:Y:S02]  /*0200*/  @!P2 IADD3 R4, PT, PT, -R4, RZ, RZ ;  /* 0x000000ff0404a210 */ /* 0x000fe40007ffe1ff */
[----:B------:R-:W-:-:S05]  /*0210*/  @!P1 LOP3.LUT R4, RZ, R5, RZ, 0x33, !PT ;  /* 0x00000005ff049212 */ /* 0x000fca00078e33ff */
[----:B------:R-:W-:-:S04]  /*0220*/  IMAD.MOV R7, RZ, RZ, -R4 ;  /* 0x000000ffff077224 */ /* 0x000fc800078e0a04 */
[----:B------:R-:W-:-:S04]  /*0230*/  IMAD R7, R5, R7, R0 ;  /* 0x0000000705077224 */ /* 0x000fc800078e0200 */
[----:B------:R-:W-:-:S04]  /*0240*/  IMAD R7, R4, R6, R7 ;  /* 0x0000000604077224 */ /* 0x000fc800078e0207 */
[----:B0-----:R-:W-:-:S05]  /*0250*/  IMAD.WIDE R2, R7, 0x8, R2 ;  /* 0x0000000807027825 */ /* 0x001fca00078e0202 */
[----:B-1----:R-:W2:Y:S01]  /*0260*/  LDG.E.64 R6, desc[UR4][R2.64] ;  /* 0x0000000402067981 */ /* 0x002ea2000c1e1b00 */
[----:B------:R-:W-:-:S05]  /*0270*/  IMAD.WIDE R4, R5, 0x8, R2 ;  /* 0x0000000805047825 */ /* 0x000fca00078e0202 */
[----:B------:R-:W2:Y:S02]  /*0280*/  LDG.E.64 R8, desc[UR4][R4.64] ;  /* 0x0000000404087981 */ /* 0x000ea4000c1e1b00 */
[C-C-:B--2---:R-:W-:Y:S02]  /*0290*/  DSETP.MAX.AND P0, P1, R6.reuse, R8.reuse, PT ;  /* 0x000000080600722a */ /* 0x144fe4000390f000 */
[----:B------:R-:W-:Y:S01]  /*02a0*/  DSETP.MIN.AND P2, P3, R6, R8, PT ;  /* 0x000000080600722a */ /* 0x000fe20003b40000 */
[----:B------:R-:W-:Y:S02]  /*02b0*/  IMAD.MOV.U32 R10, RZ, RZ, R7 ;  /* 0x000000ffff0a7224 */ /* 0x000fe400078e0007 */
[----:B------:R-:W-:Y:S01]  /*02c0*/  IMAD.MOV.U32 R11, RZ, RZ, R9 ;  /* 0x000000ffff0b7224 */ /* 0x000fe200078e0009 */
[----:B------:R-:W-:Y:S02]  /*02d0*/  MOV R13, R7 ;  /* 0x00000007000d7202 */ /* 0x000fe40000000f00 */
[----:B------:R-:W-:-:S02]  /*02e0*/  MOV R14, R9 ;  /* 0x00000009000e7202 */ /* 0x000fc40000000f00 */
[----:B------:R-:W-:Y:S01]  /*02f0*/  FSEL R9, R10, R11, P0 ;  /* 0x0000000b0a097208 */ /* 0x000fe20000000000 */
[----:B------:R-:W-:Y:S01]  /*0300*/  IMAD.MOV.U32 R12, RZ, RZ, R6 ;  /* 0x000000ffff0c7224 */ /* 0x000fe200078e0006 */
[----:B------:R-:W-:Y:S01]  /*0310*/  MOV R0, R6 ;  /* 0x0000000600007202 */ /* 0x000fe20000000f00 */
[----:B------:R-:W-:Y:S01]  /*0320*/  IMAD.MOV.U32 R15, RZ, RZ, R8 ;  /* 0x000000ffff0f7224 */ /* 0x000fe200078e0008 */
[----:B------:R-:W-:Y:S02]  /*0330*/  MOV R7, R8 ;  /* 0x0000000800077202 */ /* 0x000fe40000000f00 */
[----:B------:R-:W-:Y:S02]  /*0340*/  @P1 LOP3.LUT R9, R11, 0x80000, RZ, 0xfc, !PT ;  /* 0x000800000b091812 */ /* 0x000fe400078efcff */
[----:B------:R-:W-:Y:S02]  /*0350*/  FSEL R13, R13, R14, P2 ;  /* 0x0000000e0d0d7208 */ /* 0x000fe40001000000 */
[----:B------:R-:W-:-:S02]  /*0360*/  @P3 LOP3.LUT R13, R14, 0x80000, RZ, 0xfc, !PT ;  /* 0x000800000e0d3812 */ /* 0x000fc400078efcff */
[----:B------:R-:W-:Y:S01]  /*0370*/  SEL R6, R0, R7, P0 ;  /* 0x0000000700067207 */ /* 0x000fe20000000000 */
[----:B------:R-:W-:Y:S01]  /*0380*/  IMAD.MOV.U32 R7, RZ, RZ, R9 ;  /* 0x000000ffff077224 */ /* 0x000fe200078e0009 */
[----:B------:R-:W-:Y:S02]  /*0390*/  SEL R8, R12, R15, P2 ;  /* 0x0000000f0c087207 */ /* 0x000fe40001000000 */
[----:B------:R-:W-:Y:S02]  /*03a0*/  MOV R9, R13 ;  /* 0x0000000d00097202 */ /* 0x000fe40000000f00 */
[----:B------:R-:W-:Y:S04]  /*03b0*/  STG.E.64 desc[UR4][R2.64], R6 ;  /* 0x0000000602007986 */ /* 0x000fe8000c101b04 */
[----:B------:R-:W-:Y:S01]  /*03c0*/  STG.E.64 desc[UR4][R4.64], R8 ;  /* 0x0000000804007986 */ /* 0x000fe2000c101b04 */
[----:B------:R-:W-:Y:S05]  /*03d0*/  EXIT ;  /* 0x000000000000794d */ /* 0x000fea0003800000 */
.L_x_11:
        /* <DEDUP_REMOVED lines=10> */
.L_x_16:


//--------------------- .text._Z29bitonicSortKernelXBlock1_fp64Pdi --------------------------
	.section	.text._Z29bitonicSortKernelXBlock1_fp64Pdi,"ax",@progbits
	.align	128
        .global         _Z29bitonicSortKernelXBlock1_fp64Pdi
        .type           _Z29bitonicSortKernelXBlock1_fp64Pdi,@function
        .size           _Z29bitonicSortKernelXBlock1_fp64Pdi,(.L_x_17 - _Z29bitonicSortKernelXBlock1_fp64Pdi)
        .other          _Z29bitonicSortKernelXBlock1_fp64Pdi,@"STO_CUDA_ENTRY STV_DEFAULT"
_Z29bitonicSortKernelXBlock1_fp64Pdi:
.text._Z29bitonicSortKernelXBlock1_fp64Pdi:
[----:B------:R-:W-:Y:S01]  /*0000*/  LDC R1, c[0x0][0x37c] ;  /* 0x0000df00ff017b82 */ /* 0x000fe20000000800 */
[----:B------:R-:W0:Y:S01]  /*0010*/  LDCU UR6, c[0x0][0x388] ;  /* 0x00007100ff0677ac */ /* 0x000e220008000800 */
[----:B------:R-:W-:Y:S01]  /*0020*/  IMAD.MOV.U32 R0, RZ, RZ, 0x1 ;  /* 0x00000001ff007424 */ /* 0x000fe200078e00ff */
[----:B------:R-:W1:Y:S05]  /*0030*/  S2R R5, SR_TID.X ;  /* 0x0000000000057919 */ /* 0x000e6a0000002100 */
[----:B------:R-:W1:Y:S01]  /*0040*/  S2UR UR4, SR_CTAID.X ;  /* 0x00000000000479c3 */ /* 0x000e620000002500 */
[----:B0-----:R-:W-:-:S04]  /*0050*/  SHF.L.U32 R0, R0, UR6, RZ ;  /* 0x0000000600007c19 */ /* 0x001fc800080006ff */
[----:B------:R-:W-:-:S03]  /*0060*/  SHF.R.S32.HI R7, RZ, 0x1, R0 ;  /* 0x00000001ff077819 */ /* 0x000fc60000011400 */
[----:B------:R-:W1:Y:S01]  /*0070*/  LDC R0, c[0x0][0x360] ;  /* 0x0000d800ff007b82 */ /* 0x000e620000000800 */
[----:B------:R-:W-:-:S04]  /*0080*/  IABS R9, R7 ;  /* 0x0000000700097213 */ /* 0x000fc80000000000 */
[----:B------:R-:W0:Y:S08]  /*0090*/  I2F.RP R4, R9 ;  /* 0x0000000900047306 */ /* 0x000e300000209400 */
[----:B0-----:R-:W0:Y:S01]  /*00a0*/  MUFU.RCP R4, R4 ;  /* 0x0000000400047308 */ /* 0x001e220000001000 */
[----:B-1----:R-:W-:Y:S01]  /*00b0*/  IMAD R0, R0, UR4, R5 ;  /* 0x0000000400007c24 */ /* 0x002fe2000f8e0205 */
[----:B------:R-:W1:Y:S01]  /*00c0*/  LDCU.64 UR4, c[0x0][0x358] ;  /* 0x00006b00ff0477ac */ /* 0x000e620008000a00 */
[----:B0-----:R-:W-:-:S03]  /*00d0*/  VIADD R2, R4, 0xffffffe ;  /* 0x0ffffffe04027836 */ /* 0x001fc60000000000 */
[----:B------:R-:W-:Y:S02]  /*00e0*/  IABS R4, R0 ;  /* 0x0000000000047213 */ /* 0x000fe40000000000 */
        /* <DEDUP_REMOVED lines=8> */
[----:B------:R-:W-:Y:S02]  /*0170*/  IMAD R2, R3, R2, R4 ;  /* 0x0000000203027224 */ /* 0x000fe400078e0204 */
[----:B------:R-:W0:Y:S03]  /*0180*/  LDC.64 R4, c[0x0][0x380] ;  /* 0x0000e000ff047b82 */ /* 0x000e260000000a00 */
[----:B------:R-:W-:-:S13]  /*0190*/  ISETP.GT.U32.AND P1, PT, R9, R2, PT ;  /* 0x000000020900720c */ /* 0x000fda0003f24070 */
[----:B------:R-:W-:Y:S01]  /*01a0*/  @!P1 IMAD.IADD R2, R2, 0x1, -R9 ;  /* 0x0000000102029824 */ /* 0x000fe200078e0a09 */
[----:B------:R-:W-:Y:S02]  /*01b0*/  @!P1 IADD3 R3, PT, PT, R3, 0x1, RZ ;  /* 0x0000000103039810 */ /* 0x000fe40007ffe0ff */
[----:B------:R-:W-:Y:S02]  /*01c0*/  ISETP.NE.AND P1, PT, R7, RZ, PT ;  /* 0x000000ff0700720c */ /* 0x000fe40003f25270 */
[----:B------:R-:W-:Y:S02]  /*01d0*/  ISETP.GE.U32.AND P0, PT, R2, R9, PT ;  /* 0x000000090200720c */ /* 0x000fe40003f06070 */
[----:B------:R-:W-:-:S04]  /*01e0*/  LOP3.LUT R2, R0, R7, RZ, 0x3c, !PT ;  /* 0x0000000700027212 */ /* 0x000fc800078e3cff */
[----:B------:R-:W-:-:S07]  /*01f0*/  ISETP.GE.AND P2, PT, R2, RZ, PT ;  /* 0x000000ff0200720c */ /* 0x000fce0003f46270 */
[----:B------:R-:W-:-:S06]  /*0200*/  @P0 VIADD R3, R3, 0x1 ;  /* 0x0000000103030836 */ /* 0x000fcc0000000000 */
[----:B------:R-:W-:Y:S01]  /*0210*/  @!P2 IMAD.MOV R3, RZ, RZ, -R3 ;  /* 0x000000ffff03a224 */ /* 0x000fe200078e0a03 */
[----:B------:R-:W-:-:S04]  /*0220*/  @!P1 LOP3.LUT R3, RZ, R7, RZ, 0x33, !PT ;  /* 0x00000007ff039212 */ /* 0x000fc800078e33ff */
[----:B------:R-:W-:-:S05]  /*0230*/  IADD3 R2, PT, PT, -R3, RZ, RZ ;  /* 0x000000ff03027210 */ /* 0x000fca0007ffe1ff */
[----:B------:R-:W-:Y:S02]  /*0240*/  IMAD R0, R7, R2, R0 ;  /* 0x0000000207007224 */ /* 0x000fe400078e0200 */
[C---:B------:R-:W-:Y:S01]  /*0250*/  VIADD R2, R3.reuse, 0x1 ;  /* 0x0000000103027836 */ /* 0x040fe20000000000 */
[----:B------:R-:W-:Y:S02]  /*0260*/  SHF.L.U32 R3, R3, UR6, RZ ;  /* 0x0000000603037c19 */ /* 0x000fe400080006ff */
[----:B------:R-:W-:Y:S02]  /*0270*/  LOP3.LUT R7, RZ, R0, RZ, 0x33, !PT ;  /* 0x00000000ff077212 */ /* 0x000fe400078e33ff */
[----:B------:R-:W-:Y:S01]  /*0280*/  SHF.L.U32 R2, R2, UR6, RZ ;  /* 0x0000000602027c19 */ /* 0x000fe200080006ff */
[----:B------:R-:W-:-:S03]  /*0290*/  IMAD.IADD R3, R0, 0x1, R3 ;  /* 0x0000000100037824 */ /* 0x000fc600078e0203 */
[----:B------:R-:W-:Y:S01]  /*02a0*/  IADD3 R7, PT, PT, R2, R7, RZ ;  /* 0x0000000702077210 */ /* 0x000fe20007ffe0ff */
[----:B0-----:R-:W-:-:S04]  /*02b0*/  IMAD.WIDE R2, R3, 0x8, R4 ;  /* 0x0000000803027825 */ /* 0x001fc800078e0204 */
[----:B------:R-:W-:Y:S02]  /*02c0*/  IMAD.WIDE R4, R7, 0x8, R4 ;  /* 0x0000000807047825 */ /* 0x000fe400078e0204 */
[----:B-1----:R-:W2:Y:S04]  /*02d0*/  LDG.E.64 R6, desc[UR4][R2.64] ;  /* 0x0000000402067981 */ /* 0x002ea8000c1e1b00 */
[----:B------:R-:W3:Y:S01]  /*02e0*/  LDG.E.64 R8, desc[UR4][R4.64] ;  /* 0x0000000404087981 */ /* 0x000ee2000c1e1b00 */
[--C-:B--2---:R-:W-:Y:S01]  /*02f0*/  IMAD.MOV.U32 R10, RZ, RZ, R7.reuse ;  /* 0x000000ffff0a7224 */ /* 0x104fe200078e0007 */
[----:B------:R-:W-:Y:S01]  /*0300*/  MOV R12, R6 ;  /* 0x00000006000c7202 */ /* 0x000fe20000000f00 */
[----:B------:R-:W-:Y:S01]  /*0310*/  IMAD.MOV.U32 R13, RZ, RZ, R7 ;  /* 0x000000ffff0d7224 */ /* 0x000fe200078e0007 */
[C-C-:B---3--:R-:W-:Y:S01]  /*0320*/  DSETP.MAX.AND P0, P1, R6.reuse, R8.reuse, PT ;  /* 0x000000080600722a */ /* 0x148fe2000390f000 */
[--C-:B------:R-:W-:Y:S01]  /*0330*/  IMAD.MOV.U32 R11, RZ, RZ, R9.reuse ;  /* 0x000000ffff0b7224 */ /* 0x100fe200078e0009 */
[----:B------:R-:W-:Y:S01]  /*0340*/  DSETP.MIN.AND P2, P3, R6, R8, PT ;  /* 0x000000080600722a */ /* 0x000fe20003b40000 */
[----:B------:R-:W-:Y:S01]  /*0350*/  IMAD.MOV.U32 R14, RZ, RZ, R9 ;  /* 0x000000ffff0e7224 */ /* 0x000fe200078e0009 */
[----:B------:R-:W-:Y:S01]  /*0360*/  MOV R7, R8 ;  /* 0x0000000800077202 */ /* 0x000fe20000000f00 */
[----:B------:R-:W-:Y:S01]  /*0370*/  IMAD.MOV.U32 R0, RZ, RZ, R6 ;  /* 0x000000ffff007224 */ /* 0x000fe200078e0006 */
[----:B------:R-:W-:Y:S01]  /*0380*/  FSEL R9, R10, R11, P0 ;  /* 0x0000000b0a097208 */ /* 0x000fe20000000000 */
[----:B------:R-:W-:Y:S01]  /*0390*/  IMAD.MOV.U32 R15, RZ, RZ, R8 ;  /* 0x000000ffff0f7224 */ /* 0x000fe200078e0008 */
[----:B------:R-:W-:-:S02]  /*03a0*/  FSEL R13, R13, R14, P2 ;  /* 0x0000000e0d0d7208 */ /* 0x000fc40001000000 */
[----:B------:R-:W-:Y:S02]  /*03b0*/  SEL R6, R0, R7, P0 ;  /* 0x0000000700067207 */ /* 0x000fe40000000000 */
[----:B------:R-:W-:Y:S02]  /*03c0*/  SEL R8, R12, R15, P2 ;  /* 0x0000000f0c087207 */ /* 0x000fe40001000000 */
[----:B------:R-:W-:Y:S02]  /*03d0*/  @P1 LOP3.LUT R9, R11, 0x80000, RZ, 0xfc, !PT ;  /* 0x000800000b091812 */ /* 0x000fe400078efcff */
[----:B------:R-:W-:Y:S02]  /*03e0*/  @P3 LOP3.LUT R13, R14, 0x80000, RZ, 0xfc, !PT ;  /* 0x000800000e0d3812 */ /* 0x000fe400078efcff */
[----:B------:R-:W-:-:S03]  /*03f0*/  MOV R7, R9 ;  /* 0x0000000900077202 */ /* 0x000fc60000000f00 */
[----:B------:R-:W-:Y:S02]  /*0400*/  IMAD.MOV.U32 R9, RZ, RZ, R13 ;  /* 0x000000ffff097224 */ /* 0x000fe400078e000d */
[----:B------:R-:W-:Y:S04]  /*0410*/  STG.E.64 desc[UR4][R2.64], R6 ;  /* 0x0000000602007986 */ /* 0x000fe8000c101b04 */
[----:B------:R-:W-:Y:S01]  /*0420*/  STG.E.64 desc[UR4][R4.64], R8 ;  /* 0x0000000804007986 */ /* 0x000fe2000c101b04 */
[----:B------:R-:W-:Y:S05]  /*0430*/  EXIT ;  /* 0x000000000000794d */ /* 0x000fea0003800000 */
.L_x_12:
        /* <DEDUP_REMOVED lines=12> */
.L_x_17:


//--------------------- .text._Z25bitonicSortKernel128_fp64Pd --------------------------
	.section	.text._Z25bitonicSortKernel128_fp64Pd,"ax",@progbits
	.align	128
        .global         _Z25bitonicSortKernel128_fp64Pd
        .type           _Z25bitonicSortKernel128_fp64Pd,@function
        .size           _Z25bitonicSortKernel128_fp64Pd,(.L_x_18 - _Z25bitonicSortKernel128_fp64Pd)
        .other          _Z25bitonicSortKernel128_fp64Pd,@"STO_CUDA_ENTRY STV_DEFAULT"
_Z25bitonicSortKernel128_fp64Pd:
.text._Z25bitonicSortKernel128_fp64Pd:
[----:B------:R-:W-:Y:S01]  /*0000*/  LDC R1, c[0x0][0x37c] ;  /* 0x0000df00ff017b82 */ /* 0x000fe20000000800 */
[----:B------:R-:W0:Y:S07]  /*0010*/  S2R R11, SR_TID.X ;  /* 0x00000000000b7919 */ /* 0x000e2e0000002100 */
[----:B------:R-:W1:Y:S01]  /*0020*/  S2UR UR4, SR_CTAID.X ;  /* 0x00000000000479c3 */ /* 0x000e620000002500 */
[----:B------:R-:W2:Y:S07]  /*0030*/  LDCU.64 UR6, c[0x0][0x358] ;  /* 0x00006b00ff0677ac */ /* 0x000eae0008000a00 */
[----:B------:R-:W1:Y:S08]  /*0040*/  LDC R4, c[0x0][0x360] ;  /* 0x0000d800ff047b82 */ /* 0x000e700000000800 */
[----:B------:R-:W3:Y:S01]  /*0050*/  LDC.64 R14, c[0x0][0x380] ;  /* 0x0000e000ff0e7b82 */ /* 0x000ee20000000a00 */
[----:B-1----:R-:W-:-:S04]  /*0060*/  IMAD R0, R4, UR4, RZ ;  /* 0x0000000404007c24 */ /* 0x002fc8000f8e02ff */
[----:B0-----:R-:W-:-:S04]  /*0070*/  IMAD R13, R0, 0x2, R11 ;  /* 0x00000002000d7824 */ /* 0x001fc800078e020b */
[C---:B------:R-:W-:Y:S02]  /*0080*/  IMAD.IADD R3, R13.reuse, 0x1, R4 ;  /* 0x000000010d037824 */ /* 0x040fe400078e0204 */
[----:B---3--:R-:W-:-:S04]  /*0090*/  IMAD.WIDE.U32 R12, R13, 0x8, R14 ;  /* 0x000000080d0c7825 */ /* 0x008fc800078e000e */
[----:B------:R-:W-:Y:S01]  /*00a0*/  IMAD.WIDE.U32 R14, R3, 0x8, R14 ;  /* 0x00000008030e7825 */ /* 0x000fe200078e000e */
[----:B--2---:R-:W2:Y:S04]  /*00b0*/  LDG.E.64 R18, desc[UR6][R12.64] ;  /* 0x000000060c127981 */ /* 0x004ea8000c1e1b00 */
[----:B------:R-:W3:Y:S01]  /*00c0*/  LDG.E.64 R20, desc[UR6][R14.64] ;  /* 0x000000060e147981 */ /* 0x000ee2000c1e1b00 */
[----:B------:R-:W0:Y:S01]  /*00d0*/  S2UR UR5, SR_CgaCtaId ;  /* 0x00000000000579c3 */ /* 0x000e220000008800 */
[----:B------:R-:W-:Y:S01]  /*00e0*/  UMOV UR4, 0x400 ;  /* 0x0000040000047882 */ /* 0x000fe20000000000 */
[C---:B------:R-:W-:Y:S01]  /*00f0*/  IMAD.SHL.U32 R10, R11.reuse, 0x2, RZ ;  /* 0x000000020b0a7824 */ /* 0x040fe200078e00ff */
[----:B------:R-:W-:-:S04]  /*0100*/  LOP3.LUT R17, R11, 0x1, RZ, 0xc0, !PT ;  /* 0x000000010b117812 */ /* 0x000fc800078ec0ff */
[----:B------:R-:W-:Y:S02]  /*0110*/  LOP3.LUT R8, RZ, R17, RZ, 0x33, !PT ;  /* 0x00000011ff087212 */ /* 0x000fe400078e33ff */
[----:B------:R-:W-:-:S05]  /*0120*/  LOP3.LUT R9, R10, 0x7fc, RZ, 0xc0, !PT ;  /* 0x000007fc0a097812 */ /* 0x000fca00078ec0ff */
[----:B------:R-:W-:Y:S01]  /*0130*/  IMAD.IADD R9, R9, 0x1, R8 ;  /* 0x0000000109097824 */ /* 0x000fe200078e0208 */
[----:B0-----:R-:W-:-:S06]  /*0140*/  ULEA UR4, UR5, UR4, 0x18 ;  /* 0x0000000405047291 */ /* 0x001fcc000f8ec0ff */
[----:B------:R-:W-:-:S05]  /*0150*/  LEA R2, R11, UR4, 0x3 ;  /* 0x000000040b027c11 */ /* 0x000fca000f8e18ff */
[--C-:B------:R-:W-:Y:S02]  /*0160*/  IMAD R0, R4, 0x8, R2.reuse ;  /* 0x0000000804007824 */ /* 0x100fe400078e0202 */
[----:B------:R-:W-:Y:S01]  /*0170*/  IMAD R3, R11, 0x8, R2 ;  /* 0x000000080b037824 */ /* 0x000fe200078e0202 */
[----:B--2---:R-:W-:Y:S04]  /*0180*/  STS.64 [R2], R18 ;  /* 0x0000001202007388 */ /* 0x004fe80000000a00 */
[----:B---3--:R-:W-:Y:S04]  /*0190*/  STS.64 [R0], R20 ;  /* 0x0000001400007388 */ /* 0x008fe80000000a00 */
[----:B------:R-:W0:Y:S04]  /*01a0*/  LDS.64 R6, [R3] ;  /* 0x0000000003067984 */ /* 0x000e280000000a00 */
[----:B------:R-:W1:Y:S01]  /*01b0*/  LDS.64 R4, [R3+0x8] ;  /* 0x0000080003047984 */ /* 0x000e620000000a00 */
[----:B0-----:R-:W-:-:S02]  /*01c0*/  IMAD.MOV.U32 R16, RZ, RZ, R7 ;  /* 0x000000ffff107224 */ /* 0x001fc400078e0007 */
[--C-:B------:R-:W-:Y:S01]  /*01d0*/  IMAD.MOV.U32 R8, RZ, RZ, R6.reuse ;  /* 0x000000ffff087224 */ /* 0x100fe200078e0006 */
[C-C-:B-1----:R-:W-:Y:S01]  /*01e0*/  DSETP.MAX.AND P0, P1, R6.reuse, R4.reuse, PT ;  /* 0x000000040600722a */ /* 0x142fe2000390f000 */
[----:B------:R-:W-:Y:S01]  /*01f0*/  IMAD.MOV.U32 R18, RZ, RZ, R6 ;  /* 0x000000ffff127224 */ /* 0x000fe200078e0006 */
[----:B------:R-:W-:Y:S01]  /*0200*/  DSETP.MIN.AND P2, P3, R6, R4, PT ;  /* 0x000000040600722a */ /* 0x000fe20003b40000 */
[----:B------:R-:W-:Y:S02]  /*0210*/  IMAD.MOV.U32 R19, RZ, RZ, R5 ;  /* 0x000000ffff137224 */ /* 0x000fe400078e0005 */
[----:B------:R-:W-:-:S03]  /*0220*/  IMAD.MOV.U32 R7, RZ, RZ, R4 ;  /* 0x000000ffff077224 */ /* 0x000fc600078e0004 */
[----:B------:R-:W-:Y:S02]  /*0230*/  FSEL R21, R16, R19, P0 ;  /* 0x0000001310157208 */ /* 0x000fe40000000000 */
[----:B------:R-:W-:Y:S01]  /*0240*/  SEL R6, R8, R7, P0 ;  /* 0x0000000708067207 */ /* 0x000fe20000000000 */
[----:B------:R-:W-:Y:S01]  /*0250*/  IMAD.MOV.U32 R7, RZ, RZ, R5 ;  /* 0x000000ffff077224 */ /* 0x000fe200078e0005 */
[----:B------:R-:W-:Y:S02]  /*0260*/  LEA R5, R9, UR4, 0x3 ;  /* 0x0000000409057c11 */ /* 0x000fe4000f8e18ff */
[----:B------:R-:W-:Y:S02]  /*0270*/  @P1 LOP3.LUT R21, R19, 0x80000, RZ, 0xfc, !PT ;  /* 0x0008000013151812 */ /* 0x000fe400078efcff */
[----:B------:R-:W-:Y:S02]  /*0280*/  FSEL R19, R16, R7, P2 ;  /* 0x0000000710137208 */ /* 0x000fe40001000000 */
[----:B------:R-:W-:-:S02]  /*0290*/  @P3 LOP3.LUT R19, R7, 0x80000, RZ, 0xfc, !PT ;  /* 0x0008000007133812 */ /* 0x000fc400078efcff */
[----:B------:R-:W-:Y:S02]  /*02a0*/  SEL R8, R18, R4, P2 ;  /* 0x0000000412087207 */ /* 0x000fe40001000000 */
[----:B------:R-:W-:Y:S01]  /*02b0*/  MOV R7, R21 ;  /* 0x0000001500077202 */ /* 0x000fe20000000f00 */
[----:B------:R-:W-:Y:S01]  /*02c0*/  IMAD.MOV.U32 R9, RZ, RZ, R19 ;  /* 0x000000ffff097224 */ /* 0x000fe200078e0013 */
[----:B------:R-:W-:-:S03]  /*02d0*/  LOP3.LUT R4, R17, 0x7fc, R10, 0xf8, !PT ;  /* 0x000007fc11047812 */ /* 0x000fc600078ef80a */
[----:B------:R-:W-:Y:S01]  /*02e0*/  STS.64 [R3], R6 ;  /* 0x0000000603007388 */ /* 0x000fe20000000a00 */
[----:B------:R-:W-:-:S03]  /*02f0*/  LEA R4, R4, UR4, 0x3 ;  /* 0x0000000404047c11 */ /* 0x000fc6000f8e18ff */
[----:B------:R-:W-:Y:S01]  /*0300*/  STS.64 [R3+0x8], R8 ;  /* 0x0000080803007388 */ /* 0x000fe20000000a00 */
[----:B------:R-:W-:Y:S06]  /*0310*/  BAR.SYNC.DEFER_BLOCKING 0x0 ;  /* 0x0000000000007b1d */ /* 0x000fec0000010000 */
[----:B------:R-:W0:Y:S04]  /*0320*/  LDS.64 R18, [R4] ;  /* 0x0000000004127984 */ /* 0x000e280000000a00 */
[----:B------:R-:W1:Y:S01]  /*0330*/  LDS.64 R16, [R5+0x20] ;  /* 0x0000200005107984 */ /* 0x000e620000000a00 */
[----:B0-----:R-:W-:-:S02]  /*0340*/  IMAD.MOV.U32 R22, RZ, RZ, R19 ;  /* 0x000000ffff167224 */ /* 0x001fc400078e0013 */
[----:B------:R-:W-:Y:S01]  /*0350*/  IMAD.MOV.U32 R20, RZ, RZ, R19 ;  /* 0x000000ffff147224 */ /* 0x000fe200078e0013 */
[C-C-:B-1----:R-:W-:Y:S01]  /*0360*/  DSETP.MIN.AND P2, P3, R18.reuse, R16.reuse, PT ;  /* 0x000000101200722a */ /* 0x142fe20003b40000 */
[--C-:B------:R-:W-:Y:S01]  /*0370*/  IMAD.MOV.U32 R9, RZ, RZ, R17.reuse ;  /* 0x000000ffff097224 */ /* 0x100fe200078e0011 */
[----:B------:R-:W-:Y:S01]  /*0380*/  DSETP.MAX.AND P0, P1, R18, R16, PT ;  /* 0x000000101200722a */ /* 0x000fe2000390f000 */
[--C-:B------:R-:W-:Y:S02]  /*0390*/  IMAD.MOV.U32 R6, RZ, RZ, R18.reuse ;  /* 0x000000ffff067224 */ /* 0x100fe400078e0012 */
[----:B------:R-:W-:Y:S01]  /*03a0*/  IMAD.MOV.U32 R19, RZ, RZ, R17 ;  /* 0x000000ffff137224 */ /* 0x000fe200078e0011 */
[----:B------:R-:W-:Y:S01]  /*03b0*/  FSEL R23, R22, R9, P2 ;  /* 0x0000000916177208 */ /* 0x000fe20001000000 */
[----:B------:R-:W-:Y:S02]  /*03c0*/  IMAD.MOV.U32 R21, RZ, RZ, R18 ;  /* 0x000000ffff157224 */ /* 0x000fe400078e0012 */
[--C-:B------:R-:W-:Y:S01]  /*03d0*/  IMAD.MOV.U32 R7, RZ, RZ, R16.reuse ;  /* 0x000000ffff077224 */ /* 0x100fe200078e0010 */
[----:B------:R-:W-:Y:S01]  /*03e0*/  FSEL R17, R20, R19, P0 ;  /* 0x0000001314117208 */ /* 0x000fe20000000000 */
[----:B------:R-:W-:Y:S01]  /*03f0*/  IMAD.MOV.U32 R18, RZ, RZ, R16 ;  /* 0x000000ffff127224 */ /* 0x000fe200078e0010 */
[----:B------:R-:W-:-:S02]  /*0400*/  LOP3.LUT R20, R10, 0x7f8, RZ, 0xc0, !PT ;  /* 0x000007f80a147812 */ /* 0x000fc400078ec0ff */
[----:B------:R-:W-:Y:S02]  /*0410*/  @P3 LOP3.LUT R23, R9, 0x80000, RZ, 0xfc, !PT ;  /* 0x0008000009173812 */ /* 0x000fe400078efcff */
[----:B------:R-:W-:Y:S02]  /*0420*/  SEL R16, R6, R7, P0 ;  /* 0x0000000706107207 */ /* 0x000fe40000000000 */
[----:B------:R-:W-:Y:S01]  /*0430*/  @P1 LOP3.LUT R17, R19, 0x80000, RZ, 0xfc, !PT ;  /* 0x0008000013111812 */ /* 0x000fe200078efcff */
[----:B------:R-:W-:Y:S01]  /*0440*/  IMAD.MOV.U32 R19, RZ, RZ, R23 ;  /* 0x000000ffff137224 */ /* 0x000fe200078e0017 */
[----:B------:R-:W-:Y:S02]  /*0450*/  SEL R18, R21, R18, P2 ;  /* 0x0000001215127207 */ /* 0x000fe40001000000 */
[----:B------:R-:W-:Y:S01]  /*0460*/  LOP3.LUT R21, R11, 0x3, RZ, 0xc0, !PT ;  /* 0x000000030b157812 */ /* 0x000fe200078ec0ff */
[----:B------:R-:W-:Y:S03]  /*0470*/  STS.64 [R4], R16 ;  /* 0x0000001004007388 */ /* 0x000fe60000000a00 */
[----:B------:R-:W-:Y:S01]  /*0480*/  LOP3.LUT R23, RZ, R21, RZ, 0x33, !PT ;  /* 0x00000015ff177212 */ /* 0x000fe200078e33ff */
[----:B------:R-:W-:Y:S01]  /*0490*/  STS.64 [R5+0x20], R18 ;  /* 0x0000201205007388 */ /* 0x000fe20000000a00 */
[----:B------:R-:W-:Y:S01]  /*04a0*/  LOP3.LUT R21, R21, 0x7f8, R10, 0xf8, !PT ;  /* 0x000007f815157812 */ /* 0x000fe200078ef80a */
[----:B------:R-:W-:Y:S02]  /*04b0*/  BAR.SYNC.DEFER_BLOCKING 0x0 ;  /* 0x0000000000007b1d */ /* 0x000fe40000010000 */
[----:B------:R-:W-:-:S05]  /*04c0*/  IMAD.IADD R20, R20, 0x1, R23 ;  /* 0x0000000114147824 */ /* 0x000fca00078e0217 */
[----:B------:R-:W-:Y:S01]  /*04d0*/  LEA R20, R20, UR4, 0x3 ;  /* 0x0000000414147c11 */ /* 0x000fe2000f8e18ff */
[----:B------:R-:W0:Y:S04]  /*04e0*/  LDS.64 R8, [R3] ;  /* 0x0000000003087984 */ /* 0x000e280000000a00 */
[----:B------:R-:W1:Y:S01]  /*04f0*/  LDS.64 R6, [R3+0x8] ;  /* 0x0000080003067984 */ /* 0x000e620000000a00 */
[--C-:B0-----:R-:W-:Y:S01]  /*0500*/  IMAD.MOV.U32 R22, RZ, RZ, R9.reuse ;  /* 0x000000ffff167224 */ /* 0x101fe200078e0009 */
[----:B------:R-:W-:Y:S01]  /*0510*/  MOV R16, R8 ;  /* 0x0000000800107202 */ /* 0x000fe20000000f00 */
[----:B------:R-:W-:Y:S01]  /*0520*/  IMAD.MOV.U32 R19, RZ, RZ, R9 ;  /* 0x000000ffff137224 */ /* 0x000fe200078e0009 */
[C-C-:B-1----:R-:W-:Y:S01]  /*0530*/  DSETP.MAX.AND P0, P1, R8.reuse, R6.reuse, PT ;  /* 0x000000060800722a */ /* 0x142fe2000390f000 */
[----:B------:R-:W-:Y:S01]  /*0540*/  IMAD.MOV.U32 R18, RZ, RZ, R8 ;  /* 0x000000ffff127224 */ /* 0x000fe200078e0008 */
[----:B------:R-:W-:Y:S01]  /*0550*/  DSETP.MIN.AND P2, P3, R8, R6, PT ;  /* 0x000000060800722a */ /* 0x000fe20003b40000 */
[----:B------:R-:W-:-:S02]  /*0560*/  IMAD.MOV.U32 R17, RZ, RZ, R7 ;  /* 0x000000ffff117224 */ /* 0x000fc400078e0007 */
[----:B------:R-:W-:-:S03]  /*0570*/  IMAD.MOV.U32 R9, RZ, RZ, R6 ;  /* 0x000000ffff097224 */ /* 0x000fc600078e0006 */
[----:B------:R-:W-:Y:S02]  /*0580*/  FSEL R5, R22, R17, P0 ;  /* 0x0000001116057208 */ /* 0x000fe40000000000 */
[----:B------:R-:W-:Y:S01]  /*0590*/  SEL R8, R16, R9, P0 ;  /* 0x0000000910087207 */ /* 0x000fe20000000000 */
[----:B------:R-:W-:Y:S01]  /*05a0*/  IMAD.MOV.U32 R16, RZ, RZ, R7 ;  /* 0x000000ffff107224 */ /* 0x000fe200078e0007 */
[----:B------:R-:W-:Y:S02]  /*05b0*/  SEL R6, R18, R6, P2 ;  /* 0x0000000612067207 */ /* 0x000fe40001000000 */
[----:B------:R-:W-:Y:S02]  /*05c0*/  @P1 LOP3.LUT R5, R17, 0x80000, RZ, 0xfc, !PT ;  /* 0x0008000011051812 */ /* 0x000fe400078efcff */
[----:B------:R-:W-:Y:S02]  /*05d0*/  FSEL R19, R19, R16, P2 ;  /* 0x0000001013137208 */ /* 0x000fe40001000000 */
[----:B------:R-:W-:Y:S01]  /*05e0*/  @P3 LOP3.LUT R19, R16, 0x80000, RZ, 0xfc, !PT ;  /* 0x0008000010133812 */ /* 0x000fe200078efcff */
[----:B------:R-:W-:Y:S01]  /*05f0*/  IMAD.MOV.U32 R9, RZ, RZ, R5 ;  /* 0x000000ffff097224 */ /* 0x000fe200078e0005 */
[----:B------:R-:W-:-:S03]  /*0600*/  LEA R5, R21, UR4, 0x3 ;  /* 0x0000000415057c11 */ /* 0x000fc6000f8e18ff */
[----:B------:R-:W-:Y:S01]  /*0610*/  IMAD.MOV.U32 R7, RZ, RZ, R19 ;  /* 0x000000ffff077224 */ /* 0x000fe200078e0013 */
[----:B------:R-:W-:Y:S04]  /*0620*/  STS.64 [R3], R8 ;  /* 0x0000000803007388 */ /* 0x000fe80000000a00 */
[----:B------:R-:W-:Y:S01]  /*0630*/  STS.64 [R3+0x8], R6 ;  /* 0x0000080603007388 */ /* 0x000fe20000000a00 */
[----:B------:R-:W-:Y:S06]  /*0640*/  BAR.SYNC.DEFER_BLOCKING 0x0 ;  /* 0x0000000000007b1d */ /* 0x000fec0000010000 */
[----:B------:R-:W0:Y:S04]  /*0650*/  LDS.64 R18, [R5] ;  /* 0x0000000005127984 */ /* 0x000e280000000a00 */
[----:B------:R-:W1:Y:S01]  /*0660*/  LDS.64 R16, [R20+0x40] ;  /* 0x0000400014107984 */ /* 0x000e620000000a00 */
[----:B0-----:R-:W-:-:S02]  /*0670*/  IMAD.MOV.U32 R8, RZ, RZ, R18 ;  /* 0x000000ffff087224 */ /* 0x001fc400078e0012 */
[----:B------:R-:W-:Y:S01]  /*0680*/  IMAD.MOV.U32 R9, RZ, RZ, R18 ;  /* 0x000000ffff097224 */ /* 0x000fe200078e0012 */
[C-C-:B-1----:R-:W-:Y:S01]  /*0690*/  DSETP.MAX.AND P0, P1, R18.reuse, R16.reuse, PT ;  /* 0x000000101200722a */ /* 0x142fe2000390f000 */
[----:B------:R-:W-:Y:S01]  /*06a0*/  IMAD.MOV.U32 R21, RZ, RZ, R19 ;  /* 0x000000ffff157224 */ /* 0x000fe200078e0013 */
[----:B------:R-:W-:Y:S01]  /*06b0*/  DSETP.MIN.AND P2, P3, R18, R16, PT ;  /* 0x000000101200722a */ /* 0x000fe20003b40000 */
[----:B------:R-:W-:Y:S01]  /*06c0*/  IMAD.MOV.U32 R7, RZ, RZ, R16 ;  /* 0x000000ffff077224 */ /* 0x000fe200078e0010 */
[----:B------:R-:W-:Y:S01]  /*06d0*/  MOV R22, R16 ;  /* 0x0000001000167202 */ /* 0x000fe20000000f00 */
[----:B------:R-:W-:-:S03]  /*06e0*/  IMAD.MOV.U32 R18, RZ, RZ, R17 ;  /* 0x000000ffff127224 */ /* 0x000fc600078e0011 */
[----:B------:R-:W-:Y:S02]  /*06f0*/  FSEL R19, R19, R17, P2 ;  /* 0x0000001113137208 */ /* 0x000fe40001000000 */
[----:B------:R-:W-:Y:S02]  /*0700*/  FSEL R21, R21, R18, P0 ;  /* 0x0000001215157208 */ /* 0x000fe40000000000 */
[----:B------:R-:W-:Y:S02]  /*0710*/  SEL R6, R8, R7, P0 ;  /* 0x0000000708067207 */ /* 0x000fe40000000000 */
[----:B------:R-:W-:Y:S02]  /*0720*/  @P1 LOP3.LUT R21, R18, 0x80000, RZ, 0xfc, !PT ;  /* 0x0008000012151812 */ /* 0x000fe400078efcff */
[----:B------:R-:W-:Y:S02]  /*0730*/  @P3 LOP3.LUT R19, R17, 0x80000, RZ, 0xfc, !PT ;  /* 0x0008000011133812 */ /* 0x000fe400078efcff */
[----:B------:R-:W-:Y:S01]  /*0740*/  SEL R8, R9, R22, P2 ;  /* 0x0000001609087207 */ /* 0x000fe20001000000 */
[----:B------:R-:W-:-:S02]  /*0750*/  IMAD.MOV.U32 R7, RZ, RZ, R21 ;  /* 0x000000ffff077224 */ /* 0x000fc400078e0015 */
[----:B------:R-:W-:-:S03]  /*0760*/  IMAD.MOV.U32 R9, RZ, RZ, R19 ;  /* 0x000000ffff097224 */ /* 0x000fc600078e0013 */
[----:B------:R-:W-:Y:S04]  /*0770*/  STS.64 [R5], R6 ;  /* 0x0000000605007388 */ /* 0x000fe80000000a00 */
[----:B------:R0:W-:Y:S01]  /*0780*/  STS.64 [R20+0x40], R8 ;  /* 0x0000400814007388 */ /* 0x0001e20000000a00 */
[----:B------:R-:W-:Y:S01]  /*0790*/  BAR.SYNC.DEFER_BLOCKING 0x0 ;  /* 0x0000000000007b1d */ /* 0x000fe20000010000 */
[----:B0-----:R-:W-:-:S05]  /*07a0*/  LOP3.LUT R20, R10, 0x7f0, RZ, 0xc0, !PT ;  /* 0x000007f00a147812 */ /* 0x001fca00078ec0ff */
[----:B------:R-:W0:Y:S04]  /*07b0*/  LDS.64 R18, [R4] ;  /* 0x0000000004127984 */ /* 0x000e280000000a00 */
[----:B------:R-:W1:Y:S01]  /*07c0*/  LDS.64 R16, [R4+0x10] ;  /* 0x0000100004107984 */ /* 0x000e620000000a00 */
[----:B0-----:R-:W-:Y:S02]  /*07d0*/  IMAD.MOV.U32 R22, RZ, RZ, R19 ;  /* 0x000000ffff167224 */ /* 0x001fe400078e0013 */
[--C-:B------:R-:W-:Y:S01]  /*07e0*/  IMAD.MOV.U32 R21, RZ, RZ, R18.reuse ;  /* 0x000000ffff157224 */ /* 0x100fe200078e0012 */
[C-C-:B-1----:R-:W-:Y:S01]  /*07f0*/  DSETP.MAX.AND P0, P1, R18.reuse, R16.reuse, PT ;  /* 0x000000101200722a */ /* 0x142fe2000390f000 */
[----:B------:R-:W-:Y:S01]  /*0800*/  IMAD.MOV.U32 R23, RZ, RZ, R18 ;  /* 0x000000ffff177224 */ /* 0x000fe200078e0012 */
[----:B------:R-:W-:Y:S01]  /*0810*/  DSETP.MIN.AND P2, P3, R18, R16, PT ;  /* 0x000000101200722a */ /* 0x000fe20003b40000 */
[----:B------:R-:W-:-:S02]  /*0820*/  IMAD.MOV.U32 R7, RZ, RZ, R17 ;  /* 0x000000ffff077224 */ /* 0x000fc400078e0011 */
[----:B------:R-:W-:Y:S02]  /*0830*/  IMAD.MOV.U32 R8, RZ, RZ, R17 ;  /* 0x000000ffff087224 */ /* 0x000fe400078e0011 */
[--C-:B------:R-:W-:Y:S01]  /*0840*/  IMAD.MOV.U32 R6, RZ, RZ, R16.reuse ;  /* 0x000000ffff067224 */ /* 0x100fe200078e0010 */
[----:B------:R-:W-:Y:S01]  /*0850*/  FSEL R17, R22, R7, P0 ;  /* 0x0000000716117208 */ /* 0x000fe20000000000 */
[----:B------:R-:W-:Y:S01]  /*0860*/  IMAD.MOV.U32 R18, RZ, RZ, R16 ;  /* 0x000000ffff127224 */ /* 0x000fe200078e0010 */
[----:B------:R-:W-:Y:S02]  /*0870*/  FSEL R19, R19, R8, P2 ;  /* 0x0000000813137208 */ /* 0x000fe40001000000 */
[----:B------:R-:W-:Y:S02]  /*0880*/  SEL R16, R21, R6, P0 ;  /* 0x0000000615107207 */ /* 0x000fe40000000000 */
[----:B------:R-:W-:Y:S02]  /*0890*/  SEL R18, R23, R18, P2 ;  /* 0x0000001217127207 */ /* 0x000fe40001000000 */
[----:B------:R-:W-:-:S02]  /*08a0*/  @P1 LOP3.LUT R17, R7, 0x80000, RZ, 0xfc, !PT ;  /* 0x0008000007111812 */ /* 0x000fc400078efcff */
[----:B------:R-:W-:Y:S02]  /*08b0*/  @P3 LOP3.LUT R19, R8, 0x80000, RZ, 0xfc, !PT ;  /* 0x0008000008133812 */ /* 0x000fe400078efcff */
[----:B------:R-:W-:Y:S01]  /*08c0*/  LOP3.LUT R21, R11, 0x7, RZ, 0xc0, !PT ;  /* 0x000000070b157812 */ /* 0x000fe200078ec0ff */
[----:B------:R-:W-:Y:S03]  /*08d0*/  STS.64 [R4], R16 ;  /* 0x0000001004007388 */ /* 0x000fe60000000a00 */
[----:B------:R-:W-:Y:S01]  /*08e0*/  LOP3.LUT R23, RZ, R21, RZ, 0x33, !PT ;  /* 0x00000015ff177212 */ /* 0x000fe200078e33ff */
[----:B------:R-:W-:Y:S01]  /*08f0*/  STS.64 [R4+0x10], R18 ;  /* 0x0000101204007388 */ /* 0x000fe20000000a00 */
[----:B------:R-:W-:Y:S03]  /*0900*/  BAR.SYNC.DEFER_BLOCKING 0x0 ;  /* 0x0000000000007b1d */ /* 0x000fe60000010000 */
[----:B------:R-:W-:-:S03]  /*0910*/  IMAD.IADD R20, R20, 0x1, R23 ;  /* 0x0000000114147824 */ /* 0x000fc600078e0217 */
[----:B------:R-:W0:Y:S04]  /*0920*/  LDS.64 R8, [R3] ;  /* 0x0000000003087984 */ /* 0x000e280000000a00 */
[----:B------:R-:W1:Y:S01]  /*0930*/  LDS.64 R6, [R3+0x8] ;  /* 0x0000080003067984 */ /* 0x000e620000000a00 */
[----:B0-----:R-:W-:Y:S01]  /*0940*/  IMAD.MOV.U32 R22, RZ, RZ, R9 ;  /* 0x000000ffff167224 */ /* 0x001fe200078e0009 */
[----:B------:R-:W-:Y:S01]  /*0950*/  MOV R16, R8 ;  /* 0x0000000800107202 */ /* 0x000fe20000000f00 */
[----:B------:R-:W-:Y:S01]  /*0960*/  IMAD.MOV.U32 R18, RZ, RZ, R8 ;  /* 0x000000ffff127224 */ /* 0x000fe200078e0008 */
[C-C-:B-1----:R-:W-:Y:S01]  /*0970*/  DSETP.MAX.AND P0, P1, R8.reuse, R6.reuse, PT ;  /* 0x000000060800722a */ /* 0x142fe2000390f000 */
[----:B------:R-:W-:Y:S01]  /*0980*/  IMAD.MOV.U32 R19, RZ, RZ, R7 ;  /* 0x000000ffff137224 */ /* 0x000fe200078e0007 */
[----:B------:R-:W-:Y:S01]  /*0990*/  DSETP.MIN.AND P2, P3, R8, R6, PT ;  /* 0x000000060800722a */ /* 0x000fe20003b40000 */
[----:B------:R-:W-:-:S03]  /*09a0*/  IMAD.MOV.U32 R9, RZ, RZ, R6 ;  /* 0x000000ffff097224 */ /* 0x000fc600078e0006 */
[----:B------:R-:W-:Y:S02]  /*09b0*/  FSEL R17, R22, R19, P0 ;  /* 0x0000001316117208 */ /* 0x000fe40000000000 */
[----:B------:R-:W-:Y:S01]  /*09c0*/  SEL R8, R16, R9, P0 ;  /* 0x0000000910087207 */ /* 0x000fe20000000000 */
[----:B------:R-:W-:Y:S01]  /*09d0*/  IMAD.MOV.U32 R9, RZ, RZ, R7 ;  /* 0x000000ffff097224 */ /* 0x000fe200078e0007 */
[----:B------:R-:W-:Y:S02]  /*09e0*/  SEL R16, R18, R6, P2 ;  /* 0x0000000612107207 */ /* 0x000fe40001000000 */
[----:B------:R-:W-:Y:S02]  /*09f0*/  LOP3.LUT R6, R21, 0x7f0, R10, 0xf8, !PT ;  /* 0x000007f015067812 */ /* 0x000fe400078ef80a */
[----:B------:R-:W-:Y:S02]  /*0a00*/  @P1 LOP3.LUT R17, R19, 0x80000, RZ, 0xfc, !PT ;  /* 0x0008000013111812 */ /* 0x000fe400078efcff */
[----:B------:R-:W-:-:S02]  /*0a10*/  FSEL R19, R22, R9, P2 ;  /* 0x0000000916137208 */ /* 0x000fc40001000000 */
[----:B------:R-:W-:Y:S01]  /*0a20*/  @P3 LOP3.LUT R19, R9, 0x80000, RZ, 0xfc, !PT ;  /* 0x0008000009133812 */ /* 0x000fe200078efcff */
[----:B------:R-:W-:Y:S01]  /*0a30*/  IMAD.MOV.U32 R9, RZ, RZ, R17 ;  /* 0x000000ffff097224 */ /* 0x000fe200078e0011 */
[----:B------:R-:W-:Y:S02]  /*0a40*/  LEA R6, R6, UR4, 0x3 ;  /* 0x0000000406067c11 */ /* 0x000fe4000f8e18ff */
[----:B------:R-:W-:Y:S01]  /*0a50*/  LEA R7, R20, UR4, 0x3 ;  /* 0x0000000414077c11 */ /* 0x000fe2000f8e18ff */
        /* <DEDUP_REMOVED lines=9> */
[--C-:B------:R-:W-:Y:S01]  /*0af0*/  IMAD.MOV.U32 R8, RZ, RZ, R18.reuse ;  /* 0x000000ffff087224 */ /* 0x100fe200078e0012 */
[----:B------:R-:W-:Y:S01]  /*0b00*/  DSETP.MIN.AND P2, P3, R18, R20, PT ;  /* 0x000000141200722a */ /* 0x000fe20003b40000 */
[----:B------:R-:W-:Y:S01]  /*0b10*/  MOV R9, R20 ;  /* 0x0000001400097202 */ /* 0x000fe20000000f00 */
[----:B------:R-:W-:Y:S02]  /*0b20*/  IMAD.MOV.U32 R19, RZ, RZ, R21 ;  /* 0x000000ffff137224 */ /* 0x000fe400078e0015 */
[----:B------:R-:W-:Y:S01]  /*0b30*/  IMAD.MOV.U32 R23, RZ, RZ, R18 ;  /* 0x000000ffff177224 */ /* 0x000fe200078e0012 */
[----:B------:R-:W-:Y:S01]  /*0b40*/  SEL R8, R8, R9, P0 ;  /* 0x0000000908087207 */ /* 0x000fe20000000000 */
[----:B------:R-:W-:Y:S01]  /*0b50*/  IMAD.MOV.U32 R16, RZ, RZ, R20 ;  /* 0x000000ffff107224 */ /* 0x000fe200078e0014 */
[----:B------:R-:W-:-:S02]  /*0b60*/  FSEL R17, R22, R19, P0 ;  /* 0x0000001316117208 */ /* 0x000fc40000000000 */
[----:B------:R-:W-:Y:S02]  /*0b70*/  FSEL R25, R24, R21, P2 ;  /* 0x0000001518197208 */ /* 0x000fe40001000000 */
[----:B------:R-:W-:Y:S02]  /*0b80*/  SEL R16, R23, R16, P2 ;  /* 0x0000001017107207 */ /* 0x000fe40001000000 */
[----:B------:R-:W-:Y:S02]  /*0b90*/  @P1 LOP3.LUT R17, R19, 0x80000, RZ, 0xfc, !PT ;  /* 0x0008000013111812 */ /* 0x000fe400078efcff */
[----:B------:R-:W-:-:S03]  /*0ba0*/  @P3 LOP3.LUT R25, R21, 0x80000, RZ, 0xfc, !PT ;  /* 0x0008000015193812 */ /* 0x000fc600078efcff */
[----:B------:R-:W-:Y:S02]  /*0bb0*/  IMAD.MOV.U32 R9, RZ, RZ, R17 ;  /* 0x000000ffff097224 */ /* 0x000fe400078e0011 */
[----:B------:R-:W-:-:S03]  /*0bc0*/  IMAD.MOV.U32 R17, RZ, RZ, R25 ;  /* 0x000000ffff117224 */ /* 0x000fc600078e0019 */
        /* <DEDUP_REMOVED lines=10> */
[--C-:B------:R-:W-:Y:S02]  /*0c70*/  IMAD.MOV.U32 R9, RZ, RZ, R18.reuse ;  /* 0x000000ffff097224 */ /* 0x100fe400078e0012 */
[----:B------:R-:W-:Y:S02]  /*0c80*/  IMAD.MOV.U32 R20, RZ, RZ, R19 ;  /* 0x000000ffff147224 */ /* 0x000fe400078e0013 */
[----:B------:R-:W-:Y:S01]  /*0c90*/  IMAD.MOV.U32 R17, RZ, RZ, R18 ;  /* 0x000000ffff117224 */ /* 0x000fe200078e0012 */
[----:B------:R-:W-:Y:S02]  /*0ca0*/  FSEL R21, R21, R19, P2 ;  /* 0x0000001315157208 */ /* 0x000fe40001000000 */
[----:B------:R-:W-:-:S02]  /*0cb0*/  FSEL R23, R23, R20, P0 ;  /* 0x0000001417177208 */ /* 0x000fc40000000000 */
[----:B------:R-:W-:Y:S02]  /*0cc0*/  SEL R8, R22, R9, P0 ;  /* 0x0000000916087207 */ /* 0x000fe40000000000 */
[----:B------:R-:W-:Y:S02]  /*0cd0*/  @P1 LOP3.LUT R23, R20, 0x80000, RZ, 0xfc, !PT ;  /* 0x0008000014171812 */ /* 0x000fe400078efcff */
[----:B------:R-:W-:Y:S02]  /*0ce0*/  @P3 LOP3.LUT R21, R19, 0x80000, RZ, 0xfc, !PT ;  /* 0x0008000013153812 */ /* 0x000fe400078efcff */
[----:B------:R-:W-:Y:S01]  /*0cf0*/  SEL R16, R24, R17, P2 ;  /* 0x0000001118107207 */ /* 0x000fe20001000000 */
[----:B------:R-:W-:Y:S02]  /*0d00*/  IMAD.MOV.U32 R9, RZ, RZ, R23 ;  /* 0x000000ffff097224 */ /* 0x000fe400078e0017 */
[----:B------:R-:W-:-:S03]  /*0d10*/  IMAD.MOV.U32 R17, RZ, RZ, R21 ;  /* 0x000000ffff117224 */ /* 0x000fc600078e0015 */
[----:B------:R-:W-:Y:S04]  /*0d20*/  STS.64 [R5], R8 ;  /* 0x0000000805007388 */ /* 0x000fe80000000a00 */
[----:B------:R-:W-:Y:S01]  /*0d30*/  STS.64 [R5+0x20], R16 ;  /* 0x0000201005007388 */ /* 0x000fe20000000a00 */
[----:B------:R-:W-:Y:S06]  /*0d40*/  BAR.SYNC.DEFER_BLOCKING 0x0 ;  /* 0x0000000000007b1d */ /* 0x000fec0000010000 */
[----:B------:R-:W0:Y:S04]  /*0d50*/  LDS.64 R20, [R4] ;  /* 0x0000000004147984 */ /* 0x000e280000000a00 */
[----:B------:R-:W1:Y:S01]  /*0d60*/  LDS.64 R18, [R4+0x10] ;  /* 0x0000100004127984 */ /* 0x000e620000000a00 */
[--C-:B0-----:R-:W-:Y:S01]  /*0d70*/  IMAD.MOV.U32 R7, RZ, RZ, R20.reuse ;  /* 0x000000ffff077224 */ /* 0x101fe200078e0014 */
[----:B------:R-:W-:Y:S01]  /*0d80*/  MOV R22, R21 ;  /* 0x0000001500167202 */ /* 0x000fe20000000f00 */
[----:B------:R-:W-:Y:S01]  /*0d90*/  IMAD.MOV.U32 R23, RZ, RZ, R20 ;  /* 0x000000ffff177224 */ /* 0x000fe200078e0014 */
[C-C-:B-1----:R-:W-:Y:S01]  /*0da0*/  DSETP.MAX.AND P0, P1, R20.reuse, R18.reuse, PT ;  /* 0x000000121400722a */ /* 0x142fe2000390f000 */
[--C-:B------:R-:W-:Y:S01]  /*0db0*/  IMAD.MOV.U32 R9, RZ, RZ, R19.reuse ;  /* 0x000000ffff097224 */ /* 0x100fe200078e0013 */
[----:B------:R-:W-:Y:S01]  /*0dc0*/  DSETP.MIN.AND P2, P3, R20, R18, PT ;  /* 0x000000121400722a */ /* 0x000fe20003b40000 */
[----:B------:R-:W-:-:S02]  /*0dd0*/  IMAD.MOV.U32 R16, RZ, RZ, R19 ;  /* 0x000000ffff107224 */ /* 0x000fc400078e0013 */
[--C-:B------:R-:W-:Y:S01]  /*0de0*/  IMAD.MOV.U32 R8, RZ, RZ, R18.reuse ;  /* 0x000000ffff087224 */ /* 0x100fe200078e0012 */
[----:B------:R-:W-:Y:S01]  /*0df0*/  FSEL R19, R22, R9, P0 ;  /* 0x0000000916137208 */ /* 0x000fe20000000000 */
[----:B------:R-:W-:Y:S01]  /*0e00*/  IMAD.MOV.U32 R20, RZ, RZ, R18 ;  /* 0x000000ffff147224 */ /* 0x000fe200078e0012 */
[----:B------:R-:W-:Y:S02]  /*0e10*/  FSEL R21, R21, R16, P2 ;  /* 0x0000001015157208 */ /* 0x000fe40001000000 */
[----:B------:R-:W-:Y:S02]  /*0e20*/  SEL R18, R7, R8, P0 ;  /* 0x0000000807127207 */ /* 0x000fe40000000000 */
[----:B------:R-:W-:Y:S02]  /*0e30*/  SEL R20, R23, R20, P2 ;  /* 0x0000001417147207 */ /* 0x000fe40001000000 */
[----:B------:R-:W-:Y:S02]  /*0e40*/  @P1 LOP3.LUT R19, R9, 0x80000, RZ, 0xfc, !PT ;  /* 0x0008000009131812 */ /* 0x000fe400078efcff */
[----:B------:R-:W-:-:S02]  /*0e50*/  @P3 LOP3.LUT R21, R16, 0x80000, RZ, 0xfc, !PT ;  /* 0x0008000010153812 */ /* 0x000fc400078efcff */
[----:B------:R-:W-:Y:S01]  /*0e60*/  LOP3.LUT R7, R11, 0xf, RZ, 0xc0, !PT ;  /* 0x0000000f0b077812 */ /* 0x000fe200078ec0ff */
[----:B------:R-:W-:Y:S01]  /*0e70*/  STS.64 [R4], R18 ;  /* 0x0000001204007388 */ /* 0x000fe20000000a00 */
[----:B------:R-:W-:Y:S02]  /*0e80*/  LOP3.LUT R22, R10, 0x7e0, RZ, 0xc0, !PT ;  /* 0x000007e00a167812 */ /* 0x000fe400078ec0ff */
[----:B------:R-:W-:Y:S01]  /*0e90*/  LOP3.LUT R23, RZ, R7, RZ, 0x33, !PT ;  /* 0x00000007ff177212 */ /* 0x000fe200078e33ff */
[----:B------:R-:W-:Y:S01]  /*0ea0*/  STS.64 [R4+0x10], R20 ;  /* 0x0000101404007388 */ /* 0x000fe20000000a00 */
[----:B------:R-:W-:Y:S01]  /*0eb0*/  LOP3.LUT R7, R7, 0x7e0, R10, 0xf8, !PT ;  /* 0x000007e007077812 */ /* 0x000fe200078ef80a */
[----:B------:R-:W-:Y:S02]  /*0ec0*/  BAR.SYNC.DEFER_BLOCKING 0x0 ;  /* 0x0000000000007b1d */ /* 0x000fe40000010000 */
[----:B------:R-:W-:Y:S01]  /*0ed0*/  IMAD.IADD R22, R22, 0x1, R23 ;  /* 0x0000000116167824 */ /* 0x000fe200078e0217 */
[----:B------:R-:W-:-:S03]  /*0ee0*/  LEA R7, R7, UR4, 0x3 ;  /* 0x0000000407077c11 */ /* 0x000fc6000f8e18ff */
[----:B------:R-:W0:Y:S04]  /*0ef0*/  LDS.64 R16, [R3] ;  /* 0x0000000003107984 */ /* 0x000e280000000a00 */
[----:B------:R-:W1:Y:S01]  /*0f00*/  LDS.64 R8, [R3+0x8] ;  /* 0x0000080003087984 */ /* 0x000e620000000a00 */
[----:B0-----:R-:W-:Y:S01]  /*0f10*/  IMAD.MOV.U32 R23, RZ, RZ, R17 ;  /* 0x000000ffff177224 */ /* 0x001fe200078e0011 */
[----:B------:R-:W-:Y:S01]  /*0f20*/  MOV R21, R17 ;  /* 0x0000001100157202 */ /* 0x000fe20000000f00 */
[--C-:B------:R-:W-:Y:S01]  /*0f30*/  IMAD.MOV.U32 R20, RZ, RZ, R16.reuse ;  /* 0x000000ffff147224 */ /* 0x100fe200078e0010 */
        /* <DEDUP_REMOVED lines=27> */
[--C-:B------:R-:W-:Y:S01]  /*10f0*/  IMAD.MOV.U32 R9, RZ, RZ, R18.reuse ;  /* 0x000000ffff097224 */ /* 0x100fe200078e0012 */
[----:B------:R-:W-:Y:S01]  /*1100*/  FSEL R19, R24, R17, P0 ;  /* 0x0000001118137208 */ /* 0x000fe20000000000 */
[----:B------:R-:W-:Y:S01]  /*1110*/  IMAD.MOV.U32 R25, RZ, RZ, R18 ;  /* 0x000000ffff197224 */ /* 0x000fe200078e0012 */
[----:B------:R-:W-:-:S02]  /*1120*/  FSEL R21, R21, R20, P2 ;  /* 0x0000001415157208 */ /* 0x000fc40001000000 */
[----:B------:R-:W-:Y:S02]  /*1130*/  SEL R8, R22, R9, P0 ;  /* 0x0000000916087207 */ /* 0x000fe40000000000 */
[----:B------:R-:W-:Y:S02]  /*1140*/  @P1 LOP3.LUT R19, R17, 0x80000, RZ, 0xfc, !PT ;  /* 0x0008000011131812 */ /* 0x000fe400078efcff */
[----:B------:R-:W-:Y:S02]  /*1150*/  @P3 LOP3.LUT R21, R20, 0x80000, RZ, 0xfc, !PT ;  /* 0x0008000014153812 */ /* 0x000fe400078efcff */
[----:B------:R-:W-:Y:S02]  /*1160*/  MOV R9, R19 ;  /* 0x0000001300097202 */ /* 0x000fe40000000f00 */
[----:B------:R-:W-:Y:S01]  /*1170*/  SEL R16, R16, R25, P2 ;  /* 0x0000001910107207 */ /* 0x000fe20001000000 */
[----:B------:R-:W-:Y:S02]  /*1180*/  IMAD.MOV.U32 R17, RZ, RZ, R21 ;  /* 0x000000ffff117224 */ /* 0x000fe400078e0015 */
        /* <DEDUP_REMOVED lines=10> */
[----:B------:R-:W-:Y:S02]  /*1230*/  IMAD.MOV.U32 R9, RZ, RZ, R20 ;  /* 0x000000ffff097224 */ /* 0x000fe400078e0014 */
[----:B------:R-:W-:Y:S02]  /*1240*/  IMAD.MOV.U32 R19, RZ, RZ, R21 ;  /* 0x000000ffff137224 */ /* 0x000fe400078e0015 */
[----:B------:R-:W-:Y:S01]  /*1250*/  IMAD.MOV.U32 R25, RZ, RZ, R18 ;  /* 0x000000ffff197224 */ /* 0x000fe200078e0012 */
[----:B------:R-:W-:Y:S01]  /*1260*/  FSEL R23, R26, R21, P2 ;  /* 0x000000151a177208 */ /* 0x000fe20001000000 */
[----:B------:R-:W-:Y:S01]  /*1270*/  IMAD.MOV.U32 R16, RZ, RZ, R20 ;  /* 0x000000ffff107224 */ /* 0x000fe200078e0014 */
        /* <DEDUP_REMOVED lines=12> */
[----:B0-----:R-:W-:Y:S01]  /*1340*/  MOV R22, R18 ;  /* 0x0000001200167202 */ /* 0x001fe20000000f00 */
[----:B------:R-:W-:-:S02]  /*1350*/  IMAD.MOV.U32 R24, RZ, RZ, R18 ;  /* 0x000000ffff187224 */ /* 0x000fc400078e0012 */
[----:B------:R-:W-:Y:S01]  /*1360*/  IMAD.MOV.U32 R23, RZ, RZ, R19 ;  /* 0x000000ffff177224 */ /* 0x000fe200078e0013 */
[C-C-:B-1----:R-:W-:Y:S01]  /*1370*/  DSETP.MAX.AND P0, P1, R18.reuse, R20.reuse, PT ;  /* 0x000000141200722a */ /* 0x142fe2000390f000 */
[--C-:B------:R-:W-:Y:S01]  /*1380*/  IMAD.MOV.U32 R9, RZ, RZ, R20.reuse ;  /* 0x000000ffff097224 */ /* 0x100fe200078e0014 */
[----:B------:R-:W-:Y:S01]  /*1390*/  DSETP.MIN.AND P2, P3, R18, R20, PT ;  /* 0x000000141200722a */ /* 0x000fe20003b40000 */
[----:B------:R-:W-:Y:S02]  /*13a0*/  IMAD.MOV.U32 R17, RZ, RZ, R20 ;  /* 0x000000ffff117224 */ /* 0x000fe400078e0014 */
[----:B------:R-:W-:Y:S01]  /*13b0*/  IMAD.MOV.U32 R18, RZ, RZ, R21 ;  /* 0x000000ffff127224 */ /* 0x000fe200078e0015 */
[----:B------:R-:W-:Y:S02]  /*13c0*/  SEL R8, R22, R9, P0 ;  /* 0x0000000916087207 */ /* 0x000fe40000000000 */
[----:B------:R-:W-:Y:S02]  /*13d0*/  FSEL R19, R19, R21, P2 ;  /* 0x0000001513137208 */ /* 0x000fe40001000000 */
[----:B------:R-:W-:-:S02]  /*13e0*/  FSEL R23, R23, R18, P0 ;  /* 0x0000001217177208 */ /* 0x000fc40000000000 */
        /* <DEDUP_REMOVED lines=15> */
[--C-:B------:R-:W-:Y:S01]  /*14e0*/  IMAD.MOV.U32 R22, RZ, RZ, R18.reuse ;  /* 0x000000ffff167224 */ /* 0x100fe200078e0012 */
[----:B------:R-:W-:Y:S01]  /*14f0*/  MOV R19, R20 ;  /* 0x0000001400137202 */ /* 0x000fe20000000f00 */
[----:B------:R-:W-:Y:S01]  /*1500*/  IMAD.MOV.U32 R24, RZ, RZ, R18 ;  /* 0x000000ffff187224 */ /* 0x000fe200078e0012 */
[----:B------:R-:W-:Y:S01]  /*1510*/  FSEL R23, R23, R8, P0 ;  /* 0x0000000817177208 */ /* 0x000fe20000000000 */
[----:B------:R-:W-:Y:S01]  /*1520*/  IMAD.MOV.U32 R9, RZ, RZ, R20 ;  /* 0x000000ffff097224 */ /* 0x000fe200078e0014 */
[----:B------:R-:W-:Y:S02]  /*1530*/  FSEL R25, R25, R21, P2 ;  /* 0x0000001519197208 */ /* 0x000fe40001000000 */
[----:B------:R-:W-:-:S02]  /*1540*/  SEL R18, R22, R19, P0 ;  /* 0x0000001316127207 */ /* 0x000fc40000000000 */
[----:B------:R-:W-:Y:S02]  /*1550*/  SEL R20, R24, R9, P2 ;  /* 0x0000000918147207 */ /* 0x000fe40001000000 */
[----:B------:R-:W-:Y:S02]  /*1560*/  @P1 LOP3.LUT R23, R8, 0x80000, RZ, 0xfc, !PT ;  /* 0x0008000008171812 */ /* 0x000fe400078efcff */
[----:B------:R-:W-:Y:S02]  /*1570*/  @P3 LOP3.LUT R25, R21, 0x80000, RZ, 0xfc, !PT ;  /* 0x0008000015193812 */ /* 0x000fe400078efcff */
[----:B------:R-:W-:Y:S01]  /*1580*/  LOP3.LUT R22, R10, 0x7c0, RZ, 0xc0, !PT ;  /* 0x000007c00a167812 */ /* 0x000fe200078ec0ff */
[----:B------:R-:W-:Y:S01]  /*1590*/  IMAD.MOV.U32 R19, RZ, RZ, R23 ;  /* 0x000000ffff137224 */ /* 0x000fe200078e0017 */
[----:B------:R-:W-:Y:S01]  /*15a0*/  LOP3.LUT R23, R11, 0x1f, RZ, 0xc0, !PT ;  /* 0x0000001f0b177812 */ /* 0x000fe200078ec0ff */
[----:B------:R-:W-:-:S03]  /*15b0*/  IMAD.MOV.U32 R21, RZ, RZ, R25 ;  /* 0x000000ffff157224 */ /* 0x000fc600078e0019 */
[----:B------:R-:W-:Y:S01]  /*15c0*/  STS.64 [R4], R18 ;  /* 0x0000001204007388 */ /* 0x000fe20000000a00 */
[----:B------:R-:W-:-:S03]  /*15d0*/  LOP3.LUT R25, RZ, R23, RZ, 0x33, !PT ;  /* 0x00000017ff197212 */ /* 0x000fc600078e33ff */
[----:B------:R-:W-:Y:S02]  /*15e0*/  STS.64 [R4+0x10], R20 ;  /* 0x0000101404007388 */ /* 0x000fe40000000a00 */
[----:B------:R-:W-:Y:S01]  /*15f0*/  IMAD.IADD R22, R22, 0x1, R25 ;  /* 0x0000000116167824 */ /* 0x000fe200078e0219 */
[----:B------:R-:W-:Y:S06]  /*1600*/  BAR.SYNC.DEFER_BLOCKING 0x0 ;  /* 0x0000000000007b1d */ /* 0x000fec0000010000 */
        /* <DEDUP_REMOVED lines=17> */
[----:B------:R-:W-:-:S02]  /*1720*/  LOP3.LUT R8, R23, 0x7c0, R10, 0xf8, !PT ;  /* 0x000007c017087812 */ /* 0x000fc400078ef80a */
[----:B------:R-:W-:Y:S02]  /*1730*/  MOV R19, R21 ;  /* 0x0000001500137202 */ /* 0x000fe40000000f00 */
[----:B------:R-:W-:Y:S01]  /*1740*/  STS.64 [R3], R16 ;  /* 0x0000001003007388 */ /* 0x000fe20000000a00 */
[----:B------:R-:W-:Y:S02]  /*1750*/  LEA R8, R8, UR4, 0x3 ;  /* 0x0000000408087c11 */ /* 0x000fe4000f8e18ff */
[----:B------:R-:W-:Y:S01]  /*1760*/  LEA R9, R22, UR4, 0x3 ;  /* 0x0000000416097c11 */ /* 0x000fe2000f8e18ff */
        /* <DEDUP_REMOVED lines=10> */
[----:B------:R-:W-:Y:S01]  /*1810*/  IMAD.MOV.U32 R19, RZ, RZ, R22 ;  /* 0x000000ffff137224 */ /* 0x000fe200078e0016 */
[----:B------:R-:W-:Y:S01]  /*1820*/  FSEL R21, R26, R17, P0 ;  /* 0x000000111a157208 */ /* 0x000fe20000000000 */
[----:B------:R-:W-:Y:S01]  /*1830*/  IMAD.MOV.U32 R24, RZ, RZ, R20 ;  /* 0x000000ffff187224 */ /* 0x000fe200078e0014 */
[----:B------:R-:W-:Y:S01]  /*1840*/  FSEL R25, R25, R23, P2 ;  /* 0x0000001719197208 */ /* 0x000fe20001000000 */
[----:B------:R-:W-:Y:S01]  /*1850*/  IMAD.MOV.U32 R27, RZ, RZ, R22 ;  /* 0x000000ffff1b7224 */ /* 0x000fe200078e0016 */
[----:B------:R-:W-:-:S04]  /*1860*/  SEL R16, R16, R19, P0 ;  /* 0x0000001310107207 */ /* 0x000fc80000000000 */
        /* <DEDUP_REMOVED lines=16> */
[----:B------:R-:W-:-:S02]  /*1970*/  IMAD.MOV.U32 R19, RZ, RZ, R20 ;  /* 0x000000ffff137224 */ /* 0x000fc400078e0014 */
[----:B------:R-:W-:Y:S01]  /*1980*/  IMAD.MOV.U32 R16, RZ, RZ, R20 ;  /* 0x000000ffff107224 */ /* 0x000fe200078e0014 */
[----:B------:R-:W-:Y:S02]  /*1990*/  FSEL R9, R26, R17, P0 ;  /* 0x000000111a097208 */ /* 0x000fe40000000000 */
[----:B------:R-:W-:Y:S02]  /*19a0*/  FSEL R23, R23, R21, P2 ;  /* 0x0000001517177208 */ /* 0x000fe40001000000 */
[----:B------:R-:W-:Y:S02]  /*19b0*/  SEL R18, R24, R19, P2 ;  /* 0x0000001318127207 */ /* 0x000fe40001000000 */
        /* <DEDUP_REMOVED lines=12> */
[C-C-:B-1----:R-:W-:Y:S01]  /*1a80*/  DSETP.MIN.AND P2, P3, R22.reuse, R20.reuse, PT ;  /* 0x000000141600722a */ /* 0x142fe20003b40000 */
[----:B------:R-:W-:Y:S01]  /*1a90*/  IMAD.MOV.U32 R9, RZ, RZ, R21 ;  /* 0x000000ffff097224 */ /* 0x000fe200078e0015 */
[----:B------:R-:W-:Y:S01]  /*1aa0*/  DSETP.MAX.AND P0, P1, R22, R20, PT ;  /* 0x000000141600722a */ /* 0x000fe2000390f000 */
[----:B------:R-:W-:Y:S02]  /*1ab0*/  IMAD.MOV.U32 R19, RZ, RZ, R20 ;  /* 0x000000ffff137224 */ /* 0x000fe400078e0014 */
        /* <DEDUP_REMOVED lines=8> */
[----:B------:R-:W-:-:S03]  /*1b40*/  MOV R19, R23 ;  /* 0x0000001700137202 */ /* 0x000fc60000000f00 */
        /* <DEDUP_REMOVED lines=18> */
[----:B------:R-:W-:-:S03]  /*1c70*/  @P1 LOP3.LUT R17, R9, 0x80000, RZ, 0xfc, !PT ;  /* 0x0008000009111812 */ /* 0x000fc600078efcff */
[----:B------:R-:W-:Y:S02]  /*1c80*/  IMAD.MOV.U32 R19, RZ, RZ, R23 ;  /* 0x000000ffff137224 */ /* 0x000fe400078e0017 */
[----:B------:R-:W-:Y:S04]  /*1c90*/  STS.64 [R5], R16 ;  /* 0x0000001005007388 */ /* 0x000fe80000000a00 */
[----:B------:R-:W-:Y:S01]  /*1ca0*/  STS.64 [R5+0x20], R18 ;  /* 0x0000201205007388 */ /* 0x000fe20000000a00 */
[----:B------:R-:W-:Y:S06]  /*1cb0*/  BAR.SYNC.DEFER_BLOCKING 0x0 ;  /* 0x0000000000007b1d */ /* 0x000fec0000010000 */
[----:B------:R-:W0:Y:S04]  /*1cc0*/  LDS.64 R22, [R4] ;  /* 0x0000000004167984 */ /* 0x000e280000000a00 */
[----:B------:R-:W1:Y:S01]  /*1cd0*/  LDS.64 R20, [R4+0x10] ;  /* 0x0000100004147984 */ /* 0x000e620000000a00 */
[----:B0-----:R-:W-:-:S02]  /*1ce0*/  IMAD.MOV.U32 R26, RZ, RZ, R23 ;  /* 0x000000ffff1a7224 */ /* 0x001fc400078e0017 */
[--C-:B------:R-:W-:Y:S01]  /*1cf0*/  IMAD.MOV.U32 R25, RZ, RZ, R22.reuse ;  /* 0x000000ffff197224 */ /* 0x100fe200078e0016 */
[C-C-:B-1----:R-:W-:Y:S01]  /*1d00*/  DSETP.MIN.AND P2, P3, R22.reuse, R20.reuse, PT ;  /* 0x000000141600722a */ /* 0x142fe20003b40000 */
[----:B------:R-:W-:Y:S01]  /*1d10*/  IMAD.MOV.U32 R9, RZ, RZ, R21 ;  /* 0x000000ffff097224 */ /* 0x000fe200078e0015 */
[----:B------:R-:W-:Y:S01]  /*1d20*/  DSETP.MAX.AND P0, P1, R22, R20, PT ;  /* 0x000000141600722a */ /* 0x000fe2000390f000 */
[----:B------:R-:W-:Y:S01]  /*1d30*/  IMAD.MOV.U32 R24, RZ, RZ, R22 ;  /* 0x000000ffff187224 */ /* 0x000fe200078e0016 */
[----:B------:R-:W-:Y:S01]  /*1d40*/  MOV R18, R20 ;  /* 0x0000001400127202 */ /* 0x000fe20000000f00 */
[----:B------:R-:W-:Y:S01]  /*1d50*/  IMAD.MOV.U32 R17, RZ, RZ, R20 ;  /* 0x000000ffff117224 */ /* 0x000fe200078e0014 */
[----:B------:R-:W-:Y:S02]  /*1d60*/  FSEL R23, R23, R21, P2 ;  /* 0x0000001517177208 */ /* 0x000fe40001000000 */
        /* <DEDUP_REMOVED lines=8> */
[----:B------:R-:W-:Y:S01]  /*1df0*/  STS.64 [R4], R18 ;  /* 0x0000001204007388 */ /* 0x000fe20000000a00 */
[----:B------:R-:W-:-:S02]  /*1e00*/  LOP3.LUT R24, RZ, R9, RZ, 0x33, !PT ;  /* 0x00000009ff187212 */ /* 0x000fc400078e33ff */
[----:B------:R-:W-:Y:S01]  /*1e10*/  LOP3.LUT R9, R9, 0x780, R10, 0xf8, !PT ;  /* 0x0000078009097812 */ /* 0x000fe200078ef80a */
[----:B------:R-:W-:Y:S01]  /*1e20*/  STS.64 [R4+0x10], R20 ;  /* 0x0000101404007388 */ /* 0x000fe20000000a00 */
[----:B------:R-:W-:Y:S01]  /*1e30*/  LOP3.LUT R11, R11, 0x7f, RZ, 0xc0, !PT ;  /* 0x0000007f0b0b7812 */ /* 0x000fe200078ec0ff */
[----:B------:R-:W-:Y:S01]  /*1e40*/  IMAD.IADD R25, R25, 0x1, R24 ;  /* 0x0000000119197824 */ /* 0x000fe200078e0218 */
[----:B------:R-:W-:Y:S01]  /*1e50*/  LEA R9, R9, UR4, 0x3 ;  /* 0x0000000409097c11 */ /* 0x000fe2000f8e18ff */
[----:B------:R-:W-:Y:S03]  /*1e60*/  BAR.SYNC.DEFER_BLOCKING 0x0 ;  /* 0x0000000000007b1d */ /* 0x000fe60000010000 */
[----:B------:R-:W-:-:S03]  /*1e70*/  LEA R25, R25, UR4, 0x3 ;  /* 0x0000000419197c11 */ /* 0x000fc6000f8e18ff */
[----:B------:R-:W0:Y:S04]  /*1e80*/  LDS.64 R22, [R3] ;  /* 0x0000000003167984 */ /* 0x000e280000000a00 */
[----:B------:R-:W1:Y:S01]  /*1e90*/  LDS.64 R16, [R3+0x8] ;  /* 0x0000080003107984 */ /* 0x000e620000000a00 */
[----:B0-----:R-:W-:Y:S02]  /*1ea0*/  IMAD.MOV.U32 R18, RZ, RZ, R22 ;  /* 0x000000ffff127224 */ /* 0x001fe400078e0016 */
[----:B------:R-:W-:Y:S01]  /*1eb0*/  IMAD.MOV.U32 R24, RZ, RZ, R23 ;  /* 0x000000ffff187224 */ /* 0x000fe200078e0017 */
[C-C-:B-1----:R-:W-:Y:S01]  /*1ec0*/  DSETP.MAX.AND P0, P1, R22.reuse, R16.reuse, PT ;  /* 0x000000101600722a */ /* 0x142fe2000390f000 */
[----:B------:R-:W-:Y:S01]  /*1ed0*/  IMAD.MOV.U32 R21, RZ, RZ, R16 ;  /* 0x000000ffff157224 */ /* 0x000fe200078e0010 */
[----:B------:R-:W-:Y:S01]  /*1ee0*/  DSETP.MIN.AND P2, P3, R22, R16, PT ;  /* 0x000000101600722a */ /* 0x000fe20003b40000 */
[----:B------:R-:W-:-:S02]  /*1ef0*/  IMAD.MOV.U32 R27, RZ, RZ, R17 ;  /* 0x000000ffff1b7224 */ /* 0x000fc400078e0011 */
[----:B------:R-:W-:Y:S01]  /*1f00*/  IMAD.MOV.U32 R20, RZ, RZ, R22 ;  /* 0x000000ffff147224 */ /* 0x000fe200078e0016 */
[----:B------:R-:W-:Y:S01]  /*1f10*/  SEL R22, R18, R21, P0 ;  /* 0x0000001512167207 */ /* 0x000fe20000000000 */
[----:B------:R-:W-:Y:S01]  /*1f20*/  IMAD.MOV.U32 R18, RZ, RZ, R17 ;  /* 0x000000ffff127224 */ /* 0x000fe200078e0011 */
[----:B------:R-:W-:Y:S02]  /*1f30*/  FSEL R19, R24, R27, P0 ;  /* 0x0000001b18137208 */ /* 0x000fe40000000000 */
[----:B------:R-:W-:Y:S02]  /*1f40*/  SEL R20, R20, R16, P2 ;  /* 0x0000001014147207 */ /* 0x000fe40001000000 */
[----:B------:R-:W-:Y:S02]  /*1f50*/  FSEL R21, R23, R18, P2 ;  /* 0x0000001217157208 */ /* 0x000fe40001000000 */
[----:B------:R-:W-:Y:S02]  /*1f60*/  @P1 LOP3.LUT R19, R27, 0x80000, RZ, 0xfc, !PT ;  /* 0x000800001b131812 */ /* 0x000fe400078efcff */
[----:B------:R-:W-:-:S03]  /*1f70*/  @P3 LOP3.LUT R21, R18, 0x80000, RZ, 0xfc, !PT ;  /* 0x0008000012153812 */ /* 0x000fc600078efcff */
[----:B------:R-:W-:Y:S02]  /*1f80*/  IMAD.MOV.U32 R23, RZ, RZ, R19 ;  /* 0x000000ffff177224 */ /* 0x000fe400078e0013 */
[----:B------:R-:W-:Y:S04]  /*1f90*/  STS.64 [R3+0x8], R20 ;  /* 0x0000081403007388 */ /* 0x000fe80000000a00 */
[----:B------:R-:W-:Y:S01]  /*1fa0*/  STS.64 [R3], R22 ;  /* 0x0000001603007388 */ /* 0x000fe20000000a00 */
[----:B------:R-:W-:Y:S06]  /*1fb0*/  BAR.SYNC.DEFER_BLOCKING 0x0 ;  /* 0x0000000000007b1d */ /* 0x000fec0000010000 */
[----:B------:R-:W0:Y:S04]  /*1fc0*/  LDS.64 R18, [R9] ;  /* 0x0000000009127984 */ /* 0x000e280000000a00 */
[----:B------:R-:W1:Y:S01]  /*1fd0*/  LDS.64 R16, [R25+0x400] ;  /* 0x0004000019107984 */ /* 0x000e620000000a00 */
[----:B0-----:R-:W-:Y:S01]  /*1fe0*/  MOV R22, R18 ;  /* 0x0000001200167202 */ /* 0x001fe20000000f00 */
[----:B------:R-:W-:-:S02]  /*1ff0*/  IMAD.MOV.U32 R23, RZ, RZ, R18 ;  /* 0x000000ffff177224 */ /* 0x000fc400078e0012 */
[--C-:B------:R-:W-:Y:S01]  /*2000*/  IMAD.MOV.U32 R27, RZ, RZ, R19.reuse ;  /* 0x000000ffff1b7224 */ /* 0x100fe200078e0013 */
[C-C-:B-1----:R-:W-:Y:S01]  /*2010*/  DSETP.MAX.AND P0, P1, R18.reuse, R16.reuse, PT ;  /* 0x000000101200722a */ /* 0x142fe2000390f000 */
[----:B------:R-:W-:Y:S01]  /*2020*/  IMAD.MOV.U32 R24, RZ, RZ, R19 ;  /* 0x000000ffff187224 */ /* 0x000fe200078e0013 */
[----:B------:R-:W-:Y:S01]  /*2030*/  DSETP.MIN.AND P2, P3, R18, R16, PT ;  /* 0x000000101200722a */ /* 0x000fe20003b40000 */
[--C-:B------:R-:W-:Y:S02]  /*2040*/  IMAD.MOV.U32 R20, RZ, RZ, R16.reuse ;  /* 0x000000ffff147224 */ /* 0x100fe400078e0010 */
[----:B------:R-:W-:Y:S02]  /*2050*/  IMAD.MOV.U32 R18, RZ, RZ, R17 ;  /* 0x000000ffff127224 */ /* 0x000fe400078e0011 */
[----:B------:R-:W-:Y:S01]  /*2060*/  IMAD.MOV.U32 R19, RZ, RZ, R16 ;  /* 0x000000ffff137224 */ /* 0x000fe200078e0010 */
[----:B------:R-:W-:Y:S02]  /*2070*/  SEL R20, R23, R20, P2 ;  /* 0x0000001417147207 */ /* 0x000fe40001000000 */
[----:B------:R-:W-:-:S02]  /*2080*/  FSEL R27, R27, R18, P0 ;  /* 0x000000121b1b7208 */ /* 0x000fc40000000000 */
[----:B------:R-:W-:Y:S02]  /*2090*/  FSEL R21, R24, R17, P2 ;  /* 0x0000001118157208 */ /* 0x000fe40001000000 */
[----:B------:R-:W-:Y:S02]  /*20a0*/  @P1 LOP3.LUT R27, R18, 0x80000, RZ, 0xfc, !PT ;  /* 0x00080000121b1812 */ /* 0x000fe400078efcff */
[----:B------:R-:W-:Y:S02]  /*20b0*/  SEL R22, R22, R19, P0 ;  /* 0x0000001316167207 */ /* 0x000fe40000000000 */
[----:B------:R-:W-:Y:S01]  /*20c0*/  @P3 LOP3.LUT R21, R17, 0x80000, RZ, 0xfc, !PT ;  /* 0x0008000011153812 */ /* 0x000fe200078efcff */
[----:B------:R-:W-:-:S05]  /*20d0*/  IMAD.MOV.U32 R23, RZ, RZ, R27 ;  /* 0x000000ffff177224 */ /* 0x000fca00078e001b */
        /* <DEDUP_REMOVED lines=31> */
[--C-:B------:R-:W-:Y:S02]  /*22d0*/  IMAD.MOV.U32 R21, RZ, RZ, R16.reuse ;  /* 0x000000ffff157224 */ /* 0x100fe400078e0010 */
[----:B------:R-:W-:Y:S01]  /*22e0*/  IMAD.MOV.U32 R18, RZ, RZ, R17 ;  /* 0x000000ffff127224 */ /* 0x000fe200078e0011 */
[----:B------:R-:W-:Y:S01]  /*22f0*/  FSEL R19, R19, R17, P2 ;  /* 0x0000001113137208 */ /* 0x000fe20001000000 */
[----:B------:R-:W-:Y:S01]  /*2300*/  IMAD.MOV.U32 R22, RZ, RZ, R16 ;  /* 0x000000ffff167224 */ /* 0x000fe200078e0010 */
[----:B------:R-:W-:Y:S02]  /*2310*/  SEL R20, R24, R21, P2 ;  /* 0x0000001518147207 */ /* 0x000fe40001000000 */
[----:B------:R-:W-:-:S02]  /*2320*/  FSEL R23, R27, R18, P0 ;  /* 0x000000121b177208 */ /* 0x000fc40000000000 */
        /* <DEDUP_REMOVED lines=12> */
[C-C-:B-1----:R-:W-:Y:S01]  /*23f0*/  DSETP.MIN.AND P2, P3, R18.reuse, R16.reuse, PT ;  /* 0x000000101200722a */ /* 0x142fe20003b40000 */
[--C-:B------:R-:W-:Y:S01]  /*2400*/  IMAD.MOV.U32 R21, RZ, RZ, R16.reuse ;  /* 0x000000ffff157224 */ /* 0x100fe200078e0010 */
[----:B------:R-:W-:Y:S01]  /*2410*/  DSETP.MAX.AND P0, P1, R18, R16, PT ;  /* 0x000000101200722a */ /* 0x000fe2000390f000 */
[----:B------:R-:W-:-:S02]  /*2420*/  IMAD.MOV.U32 R22, RZ, RZ, R16 ;  /* 0x000000ffff167224 */ /* 0x000fc400078e0010 */
[----:B------:R-:W-:Y:S01]  /*2430*/  IMAD.MOV.U32 R18, RZ, RZ, R17 ;  /* 0x000000ffff127224 */ /* 0x000fe200078e0011 */
[----:B------:R-:W-:Y:S02]  /*2440*/  FSEL R19, R19, R17, P2 ;  /* 0x0000001113137208 */ /* 0x000fe40001000000 */
[----:B------:R-:W-:Y:S02]  /*2450*/  SEL R20, R24, R21, P2 ;  /* 0x0000001518147207 */ /* 0x000fe40001000000 */
[----:B------:R-:W-:Y:S02]  /*2460*/  FSEL R23, R27, R18, P0 ;  /* 0x000000121b177208 */ /* 0x000fe40000000000 */
        /* <DEDUP_REMOVED lines=29> */
[----:B0-----:R-:W-:Y:S01]  /*2640*/  MOV R26, R17 ;  /* 0x00000011001a7202 */ /* 0x001fe20000000f00 */
[----:B------:R-:W-:-:S02]  /*2650*/  IMAD.MOV.U32 R27, RZ, RZ, R17 ;  /* 0x000000ffff1b7224 */ /* 0x000fc400078e0011 */
[--C-:B------:R-:W-:Y:S01]  /*2660*/  IMAD.MOV.U32 R25, RZ, RZ, R16.reuse ;  /* 0x000000ffff197224 */ /* 0x100fe200078e0010 */
[C-C-:B-1----:R-:W-:Y:S01]  /*2670*/  DSETP.MAX.AND P0, P1, R16.reuse, R18.reuse, PT ;  /* 0x000000121000722a */ /* 0x142fe2000390f000 */
[--C-:B------:R-:W-:Y:S01]  /*2680*/  IMAD.MOV.U32 R20, RZ, RZ, R19.reuse ;  /* 0x000000ffff147224 */ /* 0x100fe200078e0013 */
[----:B------:R-:W-:Y:S01]  /*2690*/  DSETP.MIN.AND P2, P3, R16, R18, PT ;  /* 0x000000121000722a */ /* 0x000fe20003b40000 */
[----:B------:R-:W-:Y:S02]  /*26a0*/  IMAD.MOV.U32 R24, RZ, RZ, R16 ;  /* 0x000000ffff187224 */ /* 0x000fe400078e0010 */
        /* <DEDUP_REMOVED lines=8> */
[----:B------:R-:W-:Y:S01]  /*2730*/  SEL R18, R24, R21, P2 ;  /* 0x0000001518127207 */ /* 0x000fe20001000000 */
[----:B------:R-:W-:Y:S01]  /*2740*/  IMAD.MOV.U32 R17, RZ, RZ, R19 ;  /* 0x000000ffff117224 */ /* 0x000fe200078e0013 */
[----:B------:R-:W-:Y:S01]  /*2750*/  LOP3.LUT R25, R10, 0x700, RZ, 0xc0, !PT ;  /* 0x000007000a197812 */ /* 0x000fe200078ec0ff */
[----:B------:R-:W-:Y:S01]  /*2760*/  IMAD.MOV.U32 R19, RZ, RZ, R27 ;  /* 0x000000ffff137224 */ /* 0x000fe200078e001b */
[----:B------:R-:W-:-:S02]  /*2770*/  LOP3.LUT R24, R11, 0x700, R10, 0xf8, !PT ;  /* 0x000007000b187812 */ /* 0x000fc400078ef80a */
[----:B------:R-:W-:Y:S01]  /*2780*/  STS.64 [R4], R16 ;  /* 0x0000001004007388 */ /* 0x000fe20000000a00 */
[----:B------:R-:W-:-:S03]  /*2790*/  LOP3.LUT R26, RZ, R11, RZ, 0x33, !PT ;  /* 0x0000000bff1a7212 */ /* 0x000fc600078e33ff */
[----:B------:R-:W-:Y:S02]  /*27a0*/  STS.64 [R4+0x10], R18 ;  /* 0x0000101204007388 */ /* 0x000fe40000000a00 */
[----:B------:R-:W-:Y:S01]  /*27b0*/  IMAD.IADD R25, R25, 0x1, R26 ;  /* 0x0000000119197824 */ /* 0x000fe200078e021a */
[----:B------:R-:W-:Y:S04]  /*27c0*/  BAR.SYNC.DEFER_BLOCKING 0x0 ;  /* 0x0000000000007b1d */ /* 0x000fe80000010000 */
[----:B------:R-:W-:Y:S02]  /*27d0*/  LEA R25, R25, UR4, 0x3 ;  /* 0x0000000419197c11 */ /* 0x000fe4000f8e18ff */
[----:B------:R-:W0:Y:S04]  /*27e0*/  LDS.64 R20, [R3] ;  /* 0x0000000003147984 */ /* 0x000e280000000a00 */
[----:B------:R-:W1:Y:S01]  /*27f0*/  LDS.64 R22, [R3+0x8] ;  /* 0x0000080003167984 */ /* 0x000e620000000a00 */
[----:B0-----:R-:W-:-:S02]  /*2800*/  IMAD.MOV.U32 R10, RZ, RZ, R21 ;  /* 0x000000ffff0a7224 */ /* 0x001fc400078e0015 */
[----:B------:R-:W-:Y:S01]  /*2810*/  IMAD.MOV.U32 R16, RZ, RZ, R21 ;  /* 0x000000ffff107224 */ /* 0x000fe200078e0015 */
[C-C-:B-1----:R-:W-:Y:S01]  /*2820*/  DSETP.MAX.AND P0, P1, R20.reuse, R22.reuse, PT ;  /* 0x000000161400722a */ /* 0x142fe2000390f000 */
[----:B------:R-:W-:Y:S01]  /*2830*/  MOV R19, R23 ;  /* 0x0000001700137202 */ /* 0x000fe20000000f00 */
[----:B------:R-:W-:Y:S01]  /*2840*/  DSETP.MIN.AND P2, P3, R20, R22, PT ;  /* 0x000000161400722a */ /* 0x000fe20003b40000 */
[----:B------:R-:W-:Y:S01]  /*2850*/  IMAD.MOV.U32 R17, RZ, RZ, R22 ;  /* 0x000000ffff117224 */ /* 0x000fe200078e0016 */
[----:B------:R-:W-:Y:S02]  /*2860*/  LEA R23, R24, UR4, 0x3 ;  /* 0x0000000418177c11 */ /* 0x000fe4000f8e18ff */
[----:B------:R-:W-:Y:S01]  /*2870*/  FSEL R11, R10, R19, P0 ;  /* 0x000000130a0b7208 */ /* 0x000fe20000000000 */
[----:B------:R-:W-:-:S05]  /*2880*/  IMAD.MOV.U32 R10, RZ, RZ, R20 ;  /* 0x000000ffff0a7224 */ /* 0x000fca00078e0014 */
[----:B------:R-:W-:Y:S02]  /*2890*/  SEL R10, R10, R17, P0 ;  /* 0x000000110a0a7207 */ /* 0x000fe40000000000 */
[----:B------:R-:W-:Y:S02]  /*28a0*/  FSEL R17, R16, R19, P2 ;  /* 0x0000001310117208 */ /* 0x000fe40001000000 */
[C---:B------:R-:W-:Y:S02]  /*28b0*/  @P1 LOP3.LUT R11, R19.reuse, 0x80000, RZ, 0xfc, !PT ;  /* 0x00080000130b1812 */ /* 0x040fe400078efcff */
[----:B------:R-:W-:Y:S02]  /*28c0*/  SEL R16, R20, R22, P2 ;  /* 0x0000001614107207 */ /* 0x000fe40001000000 */
[----:B------:R-:W-:Y:S01]  /*28d0*/  @P3 LOP3.LUT R17, R19, 0x80000, RZ, 0xfc, !PT ;  /* 0x0008000013113812 */ /* 0x000fe200078efcff */
        /* <DEDUP_REMOVED lines=20> */
[----:B------:R-:W-:Y:S01]  /*2a20*/  IMAD.MOV.U32 R11, RZ, RZ, R19 ;  /* 0x000000ffff0b7224 */ /* 0x000fe200078e0013 */
[----:B------:R-:W-:-:S04]  /*2a30*/  MOV R17, R29 ;  /* 0x0000001d00117202 */ /* 0x000fc80000000f00 */
        /* <DEDUP_REMOVED lines=31> */
[--C-:B------:R-:W-:Y:S01]  /*2c30*/  IMAD.MOV.U32 R11, RZ, RZ, R18.reuse ;  /* 0x000000ffff0b7224 */ /* 0x100fe200078e0012 */
[----:B------:R-:W-:Y:S01]  /*2c40*/  DSETP.MIN.AND P2, P3, R20, R18, PT ;  /* 0x000000121400722a */ /* 0x000fe20003b40000 */
[----:B------:R-:W-:-:S02]  /*2c50*/  IMAD.MOV.U32 R17, RZ, RZ, R18 ;  /* 0x000000ffff117224 */ /* 0x000fc400078e0012 */
[----:B------:R-:W-:Y:S01]  /*2c60*/  IMAD.MOV.U32 R20, RZ, RZ, R19 ;  /* 0x000000ffff147224 */ /* 0x000fe200078e0013 */
[----:B------:R-:W-:Y:S02]  /*2c70*/  SEL R10, R22, R11, P0 ;  /* 0x0000000b160a7207 */ /* 0x000fe40000000000 */
[----:B------:R-:W-:Y:S02]  /*2c80*/  FSEL R21, R21, R19, P2 ;  /* 0x0000001315157208 */ /* 0x000fe40001000000 */
        /* <DEDUP_REMOVED lines=25> */
[----:B------:R-:W-:Y:S01]  /*2e20*/  IMAD.MOV.U32 R11, RZ, RZ, R21 ;  /* 0x000000ffff0b7224 */ /* 0x000fe200078e0015 */
[----:B------:R-:W-:-:S04]  /*2e30*/  MOV R9, R17 ;  /* 0x0000001100097202 */ /* 0x000fc80000000f00 */
[----:B------:R-:W-:Y:S04]  /*2e40*/  STS.64 [R7+0x80], R10 ;  /* 0x0000800a07007388 */ /* 0x000fe80000000a00 */
[----:B------:R-:W-:Y:S01]  /*2e50*/  STS.64 [R7], R8 ;  /* 0x0000000807007388 */ /* 0x000fe20000000a00 */
        /* <DEDUP_REMOVED lines=32> */
[----:B------:R-:W-:Y:S01]  /*3060*/  FSEL R11, R20, R9, P0 ;  /* 0x00000009140b7208 */ /* 0x000fe20000000000 */
[----:B------:R-:W-:Y:S01]  /*3070*/  IMAD.MOV.U32 R16, RZ, RZ, R10 ;  /* 0x000000ffff107224 */ /* 0x000fe200078e000a */
[----:B------:R-:W-:Y:S02]  /*3080*/  SEL R6, R7, R8, P0 ;  /* 0x0000000807067207 */ /* 0x000fe40000000000 */
        /* <DEDUP_REMOVED lines=52> */
[----:B------:R-:W1:Y:S04]  /*33d0*/  LDS.64 R10, [R0] ;  /* 0x00000000000a7984 */ /* 0x000e680000000a00 */
[----:B0-----:R-:W-:Y:S04]  /*33e0*/  STG.E.64 desc[UR6][R12.64], R8 ;  /* 0x000000080c007986 */ /* 0x001fe8000c101b06 */
[----:B-1----:R-:W-:Y:S01]  /*33f0*/  STG.E.64 desc[UR6][R14.64], R10 ;  /* 0x0000000a0e007986 */ /* 0x002fe2000c101b06 */
[----:B------:R-:W-:Y:S05]  /*3400*/  EXIT ;  /* 0x000000000000794d */ /* 0x000fea0003800000 */
.L_x_13:
        /* <DEDUP_REMOVED lines=15> */
.L_x_18:


//--------------------- .nv.shared._Z14matrixDistancePdS_S_Piii --------------------------
	.section	.nv.shared._Z14matrixDistancePdS_S_Piii,"aw",@nobits
	.sectionflags	@""
	.align	8
.nv.shared._Z14matrixDistancePdS_S_Piii:
	.zero		17408


//--------------------- .nv.shared.reserved.0     --------------------------
	.section	.nv.shared.reserved.0,"aw",@nobits
	.weak		__nv_reservedSMEM_offset_0_alias
	.size		__nv_reservedSMEM_offset_0_alias, 0, 64
	.other		__nv_reservedSMEM_offset_0_alias,@"STO_CUDA_RESERVED_SHARED STV_DEFAULT"
__nv_reservedSMEM_offset_0_alias:
	.zero		0
	.zero		64


//--------------------- .nv.shared._Z25bitonicSortKernel128_fp64Pd --------------------------
	.section	.nv.shared._Z25bitonicSortKernel128_fp64Pd,"aw",@nobits
	.sectionflags	@""
	.align	8
.nv.shared._Z25bitonicSortKernel128_fp64Pd:
	.zero		3072


//--------------------- .nv.constant0._Z14matrixDistancePdS_S_Piii --------------------------
	.section	.nv.constant0._Z14matrixDistancePdS_S_Piii,"a",@progbits
	.sectionflags	@""
	.align	4
.nv.constant0._Z14matrixDistancePdS_S_Piii:
	.zero		936


//--------------------- .nv.constant0._Z29bitonicSortKernelXBlock2_fp64Pdii --------------------------
	.section	.nv.constant0._Z29bitonicSortKernelXBlock2_fp64Pdii,"a",@progbits
	.sectionflags	@""
	.align	4
.nv.constant0._Z29bitonicSortKernelXBlock2_fp64Pdii:
	.zero		912


//--------------------- .nv.constant0._Z29bitonicSortKernelXBlock1_fp64Pdi --------------------------
	.section	.nv.constant0._Z29bitonicSortKernelXBlock1_fp64Pdi,"a",@progbits
	.sectionflags	@""
	.align	4
.nv.constant0._Z29bitonicSortKernelXBlock1_fp64Pdi:
	.zero		908


//--------------------- .nv.constant0._Z25bitonicSortKernel128_fp64Pd --------------------------
	.section	.nv.constant0._Z25bitonicSortKernel128_fp64Pd,"a",@progbits
	.sectionflags	@""
	.align	4
.nv.constant0._Z25bitonicSortKernel128_fp64Pd:
	.zero		904


//--------------------- SYMBOLS --------------------------

	.type		.nv.reservedSmem.offset0,@object
	.size		.nv.reservedSmem.offset0,0x4
	.type		.nv.reservedSmem.cap,@object
	.size		.nv.reservedSmem.cap,0x4
